def matmul_kernel(
    a_ptr,
    b_ptr,
    c_ptr,
    M,
    N,
    K,
    stride_am,
    stride_ak,
    stride_bk,
    stride_bn,
    stride_cm,
    stride_cn,
    BLOCK_M: tl.constexpr,
    BLOCK_N: tl.constexpr,
    BLOCK_K: tl.constexpr,
    GROUP_M: tl.constexpr,
):
    pid = tl.program_id(axis=0)
    num_pid_m = tl.cdiv(M, BLOCK_M)
    num_pid_n = tl.cdiv(N, BLOCK_N)
    num_pid_in_group = GROUP_M * num_pid_n
    group_id = pid // num_pid_in_group
    first_pid_m = group_id * GROUP_M
    group_size_m = min(num_pid_m - first_pid_m, GROUP_M)
    pid_m = first_pid_m + ((pid % num_pid_in_group) % group_size_m)
    pid_n = (pid % num_pid_in_group) // group_size_m

    offs_am = (pid_m * BLOCK_M + tl.arange(0, BLOCK_M)) % M
    offs_bn = (pid_n * BLOCK_N + tl.arange(0, BLOCK_N)) % N
    offs_k = tl.arange(0, BLOCK_K)
    a_ptrs = a_ptr + offs_am[:, None] * stride_am + offs_k[None, :] * stride_ak
    b_ptrs = b_ptr + offs_k[:, None] * stride_bk + offs_bn[None, :] * stride_bn

    acc = tl.zeros((BLOCK_M, BLOCK_N), dtype=tl.float32)
    for kk in range(0, tl.cdiv(K, BLOCK_K)):
        a = tl.load(a_ptrs, mask=offs_k[None, :] < K - kk * BLOCK_K, other=0.0)
        b = tl.load(b_ptrs, mask=offs_k[:, None] < K - kk * BLOCK_K, other=0.0)
        acc = tl.dot(a, b, acc)
        a_ptrs += BLOCK_K * stride_ak
        b_ptrs += BLOCK_K * stride_bk

    c = acc.to(c_ptr.dtype.element_ty)
    offs_cm = pid_m * BLOCK_M + tl.arange(0, BLOCK_M)
    offs_cn = pid_n * BLOCK_N + tl.arange(0, BLOCK_N)
    c_ptrs = c_ptr + offs_cm[:, None] * stride_cm + offs_cn[None, :] * stride_cn
    mask = (offs_cm[:, None] < M) & (offs_cn[None, :] < N)
    tl.store(c_ptrs, c, mask=mask)

# config = {"BLOCK_K": 32, "BLOCK_M": 32, "BLOCK_N": 256, "GROUP_M": 8, "arch": "sm_100", "dtype": "fp8e4m3", "num_ctas": 1, "num_stages": 2, "num_warps": 8}
# arch = sm_100


// ===== COMPILED SASS (sm_100a) =====

	.target	sm_100a

	.elftype	@"ET_EXEC"


//--------------------- .note.nv.tkinfo           --------------------------
	.section	.note.nv.tkinfo,"",@"SHT_NOTE"
	.sectionflags	@"SHF_NOTE_NV_TKINFO"
	.tkinfo
        /*0018*/ 	.word	0x00000081
        /*0030*/ 	.string	""
        /*0030*/ 	.string	"ptxas-blackwell"
        /*0030*/ 	.string	"Cuda compilation tools, release 12.9, V12.9.86"
        /*0030*/ 	.string	"Build cuda_12.9.r12.9/compiler.36037853_0"
        /*0030*/ 	.string	"-v  -suppress-debug-info  -lineinfo  -arch sm_100a "



//--------------------- .note.nv.cuver            --------------------------
	.section	.note.nv.cuver,"",@"SHT_NOTE"
	.sectionflags	@"SHF_NOTE_NV_CUVER"
        /*0018*/ 	.short	0x0001
        /*001a*/ 	.short	0x0064
        /*001c*/ 	.short	0x0001
        /*001e*/ 	.short	0x0000
        /*0020*/ 	.short	0x0001
        /*0022*/ 	.short	0x0000


//--------------------- .nv.info                  --------------------------
	.section	.nv.info,"",@"SHT_CUDA_INFO"
	.align	4


	//----- nvinfo : EIATTR_REGCOUNT
	.align		4
        /*0000*/ 	.byte	0x04, 0x2f
        /*0002*/ 	.short	(.L_1 - .L_0)
	.align		4
.L_0:
        /*0004*/ 	.word	index@(matmul_kernel)
        /*0008*/ 	.word	0x000000ff


	//----- nvinfo : EIATTR_FRAME_SIZE
	.align		4
.L_1:
        /*000c*/ 	.byte	0x04, 0x11
        /*000e*/ 	.short	(.L_3 - .L_2)
	.align		4
.L_2:
        /*0010*/ 	.word	index@(matmul_kernel)
        /*0014*/ 	.word	0x00000000


	//----- nvinfo : EIATTR_MIN_STACK_SIZE
	.align		4
.L_3:
        /*0018*/ 	.byte	0x04, 0x12
        /*001a*/ 	.short	(.L_5 - .L_4)
	.align		4
.L_4:
        /*001c*/ 	.word	index@(matmul_kernel)
        /*0020*/ 	.word	0x00000000
.L_5:


//--------------------- .nv.info.matmul_kernel    --------------------------
	.section	.nv.info.matmul_kernel,"",@"SHT_CUDA_INFO"
	.sectionflags	@""
	.align	4


	//----- nvinfo : EIATTR_CUDA_API_VERSION
	.align		4
        /*0000*/ 	.byte	0x04, 0x37
        /*0002*/ 	.short	(.L_7 - .L_6)
.L_6:
        /*0004*/ 	.word	0x00000081


	//----- nvinfo : EIATTR_KPARAM_INFO
	.align		4
.L_7:
        /*0008*/ 	.byte	0x04, 0x17
        /*000a*/ 	.short	(.L_9 - .L_8)
.L_8:
        /*000c*/ 	.word	0x00000000
        /*0010*/ 	.short	0x000d
        /*0012*/ 	.short	0x0048
        /*0014*/ 	.byte	0x00, 0xf4, 0x21, 0x00


	//----- nvinfo : EIATTR_KPARAM_INFO
	.align		4
.L_9:
        /*0018*/ 	.byte	0x04, 0x17
        /*001a*/ 	.short	(.L_11 - .L_10)
.L_10:
        /*001c*/ 	.word	0x00000000
        /*0020*/ 	.short	0x000c
        /*0022*/ 	.short	0x0040
        /*0024*/ 	.byte	0x00, 0xf4, 0x21, 0x00


	//----- nvinfo : EIATTR_KPARAM_INFO
	.align		4
.L_11:
        /*0028*/ 	.byte	0x04, 0x17
        /*002a*/ 	.short	(.L_13 - .L_12)
.L_12:
        /*002c*/ 	.word	0x00000000
        /*0030*/ 	.short	0x000b
        /*0032*/ 	.short	0x0038
        /*0034*/ 	.byte	0x00, 0xf0, 0x11, 0x00


	//----- nvinfo : EIATTR_KPARAM_INFO
	.align		4
.L_13:
        /*0038*/ 	.byte	0x04, 0x17
        /*003a*/ 	.short	(.L_15 - .L_14)
.L_14:
        /*003c*/ 	.word	0x00000000
        /*0040*/ 	.short	0x000a
        /*0042*/ 	.short	0x0034
        /*0044*/ 	.byte	0x00, 0xf0, 0x11, 0x00


	//----- nvinfo : EIATTR_KPARAM_INFO
	.align		4
.L_15:
        /*0048*/ 	.byte	0x04, 0x17
        /*004a*/ 	.short	(.L_17 - .L_16)
.L_16:
        /*004c*/ 	.word	0x00000000
        /*0050*/ 	.short	0x0009
        /*0052*/ 	.short	0x0030
        /*0054*/ 	.byte	0x00, 0xf0, 0x11, 0x00


	//----- nvinfo : EIATTR_KPARAM_INFO
	.align		4
.L_17:
        /*0058*/ 	.byte	0x04, 0x17
        /*005a*/ 	.short	(.L_19 - .L_18)
.L_18:
        /*005c*/ 	.word	0x00000000
        /*0060*/ 	.short	0x0008
        /*0062*/ 	.short	0x002c
        /*0064*/ 	.byte	0x00, 0xf0, 0x11, 0x00


	//----- nvinfo : EIATTR_KPARAM_INFO
	.align		4
.L_19:
        /*0068*/ 	.byte	0x04, 0x17
        /*006a*/ 	.short	(.L_21 - .L_20)
.L_20:
        /*006c*/ 	.word	0x00000000
        /*0070*/ 	.short	0x0007
        /*0072*/ 	.short	0x0028
        /*0074*/ 	.byte	0x00, 0xf0, 0x11, 0x00


	//----- nvinfo : EIATTR_KPARAM_INFO
	.align		4
.L_21:
        /*0078*/ 	.byte	0x04, 0x17
        /*007a*/ 	.short	(.L_23 - .L_22)
.L_22:
        /*007c*/ 	.word	0x00000000
        /*0080*/ 	.short	0x0006
        /*0082*/ 	.short	0x0024
        /*0084*/ 	.byte	0x00, 0xf0, 0x11, 0x00


	//----- nvinfo : EIATTR_KPARAM_INFO
	.align		4
.L_23:
        /*0088*/ 	.byte	0x04, 0x17
        /*008a*/ 	.short	(.L_25 - .L_24)
.L_24:
        /*008c*/ 	.word	0x00000000
        /*0090*/ 	.short	0x0005
        /*0092*/ 	.short	0x0020
        /*0094*/ 	.byte	0x00, 0xf0, 0x11, 0x00


	//----- nvinfo : EIATTR_KPARAM_INFO
	.align		4
.L_25:
        /*0098*/ 	.byte	0x04, 0x17
        /*009a*/ 	.short	(.L_27 - .L_26)
.L_26:
        /*009c*/ 	.word	0x00000000
        /*00a0*/ 	.short	0x0004
        /*00a2*/ 	.short	0x001c
        /*00a4*/ 	.byte	0x00, 0xf0, 0x11, 0x00


	//----- nvinfo : EIATTR_KPARAM_INFO
	.align		4
.L_27:
        /*00a8*/ 	.byte	0x04, 0x17
        /*00aa*/ 	.short	(.L_29 - .L_28)
.L_28:
        /*00ac*/ 	.word	0x00000000
        /*00b0*/ 	.short	0x0003
        /*00b2*/ 	.short	0x0018
        /*00b4*/ 	.byte	0x00, 0xf0, 0x11, 0x00


	//----- nvinfo : EIATTR_KPARAM_INFO
	.align		4
.L_29:
        /*00b8*/ 	.byte	0x04, 0x17
        /*00ba*/ 	.short	(.L_31 - .L_30)
.L_30:
        /*00bc*/ 	.word	0x00000000
        /*00c0*/ 	.short	0x0002
        /*00c2*/ 	.short	0x0010
        /*00c4*/ 	.byte	0x00, 0xf4, 0x21, 0x00


	//----- nvinfo : EIATTR_KPARAM_INFO
	.align		4
.L_31:
        /*00c8*/ 	.byte	0x04, 0x17
        /*00ca*/ 	.short	(.L_33 - .L_32)
.L_32:
        /*00cc*/ 	.word	0x00000000
        /*00d0*/ 	.short	0x0001
        /*00d2*/ 	.short	0x0008
        /*00d4*/ 	.byte	0x00, 0xf4, 0x21, 0x00


	//----- nvinfo : EIATTR_KPARAM_INFO
	.align		4
.L_33:
        /*00d8*/ 	.byte	0x04, 0x17
        /*00da*/ 	.short	(.L_35 - .L_34)
.L_34:
        /*00dc*/ 	.word	0x00000000
        /*00e0*/ 	.short	0x0000
        /*00e2*/ 	.short	0x0000
        /*00e4*/ 	.byte	0x00, 0xf4, 0x21, 0x00


	//----- nvinfo : EIATTR_SPARSE_MMA_MASK
	.align		4
.L_35:
        /*00e8*/ 	.byte	0x03, 0x50
        /*00ea*/ 	.short	0x0000


	//----- nvinfo : EIATTR_MAXREG_COUNT
	.align		4
        /*00ec*/ 	.byte	0x03, 0x1b
        /*00ee*/ 	.short	0x00ff


	//----- nvinfo : EIATTR_NUM_BARRIERS
	.align		4
        /*00f0*/ 	.byte	0x02, 0x4c
        /*00f2*/ 	.byte	0x01
	.zero		1


	//----- nvinfo : EIATTR_VRC_CTA_INIT_COUNT
	.align		4
        /*00f4*/ 	.byte	0x02, 0x4a
	.zero		1
	.zero		1


	//----- nvinfo : EIATTR_EXIT_INSTR_OFFSETS
	.align		4
        /*00f8*/ 	.byte	0x04, 0x1c
        /*00fa*/ 	.short	(.L_37 - .L_36)


	//   ....[0]....
.L_36:
        /*00fc*/ 	.word	0x00005740


	//   ....[1]....
        /*0100*/ 	.word	0x00005760


	//----- nvinfo : EIATTR_REQNTID
	.align		4
.L_37:
        /*0104*/ 	.byte	0x04, 0x10
        /*0106*/ 	.short	(.L_39 - .L_38)
.L_38:
        /*0108*/ 	.word	0x00000100
        /*010c*/ 	.word	0x00000001
        /*0110*/ 	.word	0x00000001


	//----- nvinfo : EIATTR_CBANK_PARAM_SIZE
	.align		4
.L_39:
        /*0114*/ 	.byte	0x03, 0x19
        /*0116*/ 	.short	0x0050


	//----- nvinfo : EIATTR_PARAM_CBANK
	.align		4
        /*0118*/ 	.byte	0x04, 0x0a
        /*011a*/ 	.short	(.L_41 - .L_40)
	.align		4
.L_40:
        /*011c*/ 	.word	index@(.nv.constant0.matmul_kernel)
        /*0120*/ 	.short	0x0380
        /*0122*/ 	.short	0x0050


	//----- nvinfo : EIATTR_SW_WAR
	.align		4
.L_41:
        /*0124*/ 	.byte	0x04, 0x36
        /*0126*/ 	.short	(.L_43 - .L_42)
.L_42:
        /*0128*/ 	.word	0x00000008
.L_43:


//--------------------- .nv.compat                --------------------------
	.section	.nv.compat,"",@"SHT_CUDA_COMPAT_INFO"
	.align	4
        /*0000*/ 	.byte	0x02, 0x02, 0x02, 0x00, 0x02, 0x05, 0x05, 0x00, 0x02, 0x03, 0x00, 0x00, 0x02, 0x06, 0x01, 0x00


//--------------------- .nv.callgraph             --------------------------
	.section	.nv.callgraph,"",@"SHT_CUDA_CALLGRAPH"
	.align	4
	.sectionentsize	8
	.align		4
        /*0000*/ 	.word	0x00000000
	.align		4
        /*0004*/ 	.word	0xffffffff
	.align		4
        /*0008*/ 	.word	0x00000000
	.align		4
        /*000c*/ 	.word	0xfffffffe
	.align		4
        /*0010*/ 	.word	0x00000000
	.align		4
        /*0014*/ 	.word	0xfffffffd
	.align		4
        /*0018*/ 	.word	0x00000000
	.align		4
        /*001c*/ 	.word	0xfffffffc


//--------------------- .text.matmul_kernel       --------------------------
	.section	.text.matmul_kernel,"ax",@progbits
	.align	128
        .global         matmul_kernel
        .type           matmul_kernel,@function
        .size           matmul_kernel,(.L_x_4 - matmul_kernel)
        .other          matmul_kernel,@"STO_CUDA_ENTRY STV_DEFAULT"
matmul_kernel:
.text.matmul_kernel:
[----:B------:R-:W0:Y:S08]  /*0000*/  LDC R1, c[0x0][0x37c] ;  /* 0x0000df00ff017b82 */ /* 0x000e300000000800 */
[----:B------:R-:W1:Y:S01]  /*0010*/  LDC.64 R54, c[0x0][0x398] ;  /* 0x0000e600ff367b82 */ /* 0x000e620000000a00 */
[----:B------:R-:W2:Y:S01]  /*0020*/  S2R R5, SR_CTAID.X ;  /* 0x0000000000057919 */ /* 0x000ea20000002500 */
[----:B------:R-:W3:Y:S01]  /*0030*/  LDCU UR4, c[0x0][0x3a0] ;  /* 0x00007400ff0477ac */ /* 0x000ee20008000800 */
[----:B------:R-:W-:Y:S01]  /*0040*/  UMOV UR5, 0x400 ;  /* 0x0000040000057882 */ /* 0x000fe20000000000 */
[----:B------:R-:W4:Y:S04]  /*0050*/  LDCU.64 UR10, c[0x0][0x358] ;  /* 0x00006b00ff0a77ac */ /* 0x000f280008000a00 */
[----:B------:R-:W5:Y:S01]  /*0060*/  S2UR UR6, SR_CgaCtaId ;  /* 0x00000000000679c3 */ /* 0x000f620000008800 */
[----:B------:R-:W0:Y:S01]  /*0070*/  LDCU UR8, c[0x0][0x3a0] ;  /* 0x00007400ff0877ac */ /* 0x000e220008000800 */
[----:B---3--:R-:W-:Y:S01]  /*0080*/  UIADD3 UR4, UPT, UPT, UR4, 0x1f, URZ ;  /* 0x0000001f04047890 */ /* 0x008fe2000fffe0ff */
[----:B-1----:R-:W-:-:S03]  /*0090*/  VIADD R0, R55, 0xff ;  /* 0x000000ff37007836 */ /* 0x002fc60000000000 */
[----:B------:R-:W-:Y:S02]  /*00a0*/  UISETP.GT.AND UP0, UPT, UR4, 0x1f, UPT ;  /* 0x0000001f0400788c */ /* 0x000fe4000bf04270 */
[----:B------:R-:W-:Y:S01]  /*00b0*/  SHF.R.S32.HI R3, RZ, 0x1f, R0 ;  /* 0x0000001fff037819 */ /* 0x000fe20000011400 */
[----:B-----5:R-:W-:-:S03]  /*00c0*/  ULEA UR5, UR6, UR5, 0x18 ;  /* 0x0000000506057291 */ /* 0x020fc6000f8ec0ff */
[----:B------:R-:W-:Y:S02]  /*00d0*/  LEA.HI R3, R3, R0, RZ, 0x8 ;  /* 0x0000000003037211 */ /* 0x000fe400078f40ff */
[----:B--2---:R-:W-:Y:S02]  /*00e0*/  IABS R8, R5 ;  /* 0x0000000500087213 */ /* 0x004fe40000000000 */
[----:B------:R-:W-:-:S05]  /*00f0*/  SHF.R.S32.HI R3, RZ, 0x8, R3 ;  /* 0x00000008ff037819 */ /* 0x000fca0000011403 */
[----:B------:R-:W-:-:S05]  /*0100*/  IMAD.SHL.U32 R4, R3, 0x8, RZ ;  /* 0x0000000803047824 */ /* 0x000fca00078e00ff */
[-C--:B------:R-:W-:Y:S02]  /*0110*/  IABS R7, R4.reuse ;  /* 0x0000000400077213 */ /* 0x080fe40000000000 */
[----:B------:R-:W-:Y:S02]  /*0120*/  IABS R10, R4 ;  /* 0x00000004000a7213 */ /* 0x000fe40000000000 */
[----:B------:R-:W1:Y:S08]  /*0130*/  I2F.RP R0, R7 ;  /* 0x0000000700007306 */ /* 0x000e700000209400 */
[----:B-1----:R-:W1:Y:S02]  /*0140*/  MUFU.RCP R0, R0 ;  /* 0x0000000000007308 */ /* 0x002e640000001000 */
[----:B-1----:R-:W-:-:S02]  /*0150*/  VIADD R2, R0, 0xffffffe ;  /* 0x0ffffffe00027836 */ /* 0x002fc40000000000 */
[----:B------:R-:W-:-:S04]  /*0160*/  IMAD.MOV R0, RZ, RZ, -R10 ;  /* 0x000000ffff007224 */ /* 0x000fc800078e0a0a */
[----:B------:R1:W2:Y:S02]  /*0170*/  F2I.FTZ.U32.TRUNC.NTZ R3, R2 ;  /* 0x0000000200037305 */ /* 0x0002a4000021f000 */
[----:B-1----:R-:W-:Y:S02]  /*0180*/  IMAD.MOV.U32 R2, RZ, RZ, RZ ;  /* 0x000000ffff027224 */ /* 0x002fe400078e00ff */
[----:B--2---:R-:W-:-:S04]  /*0190*/  IMAD.MOV R6, RZ, RZ, -R3 ;  /* 0x000000ffff067224 */ /* 0x004fc800078e0a03 */
[----:B------:R-:W-:Y:S02]  /*01a0*/  IMAD R9, R6, R7, RZ ;  /* 0x0000000706097224 */ /* 0x000fe400078e02ff */
[----:B------:R-:W-:Y:S02]  /*01b0*/  IMAD.MOV.U32 R6, RZ, RZ, R8 ;  /* 0x000000ffff067224 */ /* 0x000fe400078e0008 */
[----:B------:R-:W-:-:S06]  /*01c0*/  IMAD.HI.U32 R3, R3, R9, R2 ;  /* 0x0000000903037227 */ /* 0x000fcc00078e0002 */
[----:B------:R-:W-:-:S04]  /*01d0*/  IMAD.HI.U32 R3, R3, R6, RZ ;  /* 0x0000000603037227 */ /* 0x000fc800078e00ff */
[----:B------:R-:W-:-:S05]  /*01e0*/  IMAD R0, R3, R0, R6 ;  /* 0x0000000003007224 */ /* 0x000fca00078e0206 */
[----:B------:R-:W-:-:S13]  /*01f0*/  ISETP.GT.U32.AND P1, PT, R7, R0, PT ;  /* 0x000000000700720c */ /* 0x000fda0003f24070 */
[----:B------:R-:W-:Y:S02]  /*0200*/  @!P1 IMAD.IADD R0, R0, 0x1, -R7 ;  /* 0x0000000100009824 */ /* 0x000fe400078e0a07 */
[----:B------:R-:W-:Y:S01]  /*0210*/  @!P1 VIADD R3, R3, 0x1 ;  /* 0x0000000103039836 */ /* 0x000fe20000000000 */
[----:B------:R-:W-:Y:S02]  /*0220*/  ISETP.NE.AND P1, PT, R4, RZ, PT ;  /* 0x000000ff0400720c */ /* 0x000fe40003f25270 */
[----:B------:R-:W-:Y:S02]  /*0230*/  ISETP.GE.U32.AND P0, PT, R0, R7, PT ;  /* 0x000000070000720c */ /* 0x000fe40003f06070 */
[----:B------:R-:W-:-:S04]  /*0240*/  LOP3.LUT R0, R5, R4, RZ, 0x3c, !PT ;  /* 0x0000000405007212 */ /* 0x000fc800078e3cff */
[----:B------:R-:W-:Y:S01]  /*0250*/  ISETP.GE.AND P2, PT, R0, RZ, PT ;  /* 0x000000ff0000720c */ /* 0x000fe20003f46270 */
[----:B------:R-:W-:-:S06]  /*0260*/  VIADD R0, R54, 0x1f ;  /* 0x0000001f36007836 */ /* 0x000fcc0000000000 */
[----:B------:R-:W-:-:S04]  /*0270*/  @P0 VIADD R3, R3, 0x1 ;  /* 0x0000000103030836 */ /* 0x000fc80000000000 */
[----:B------:R-:W-:Y:S01]  /*0280*/  IMAD.MOV.U32 R2, RZ, RZ, R3 ;  /* 0x000000ffff027224 */ /* 0x000fe200078e0003 */
[----:B------:R-:W-:-:S03]  /*0290*/  SHF.R.S32.HI R3, RZ, 0x1f, R0 ;  /* 0x0000001fff037819 */ /* 0x000fc60000011400 */
[----:B------:R-:W-:Y:S01]  /*02a0*/  @!P2 IMAD.MOV R2, RZ, RZ, -R2 ;  /* 0x000000ffff02a224 */ /* 0x000fe200078e0a02 */
[----:B------:R-:W-:Y:S02]  /*02b0*/  @!P1 LOP3.LUT R2, RZ, R4, RZ, 0x33, !PT ;  /* 0x00000004ff029212 */ /* 0x000fe400078e33ff */
[----:B------:R-:W-:-:S03]  /*02c0*/  LEA.HI R3, R3, R0, RZ, 0x5 ;  /* 0x0000000003037211 */ /* 0x000fc600078f28ff */
[----:B------:R-:W-:Y:S02]  /*02d0*/  IMAD.SHL.U32 R36, R2, 0x8, RZ ;  /* 0x0000000802247824 */ /* 0x000fe400078e00ff */
[----:B------:R-:W-:-:S03]  /*02e0*/  IMAD.MOV R2, RZ, RZ, -R2 ;  /* 0x000000ffff027224 */ /* 0x000fc600078e0a02 */
[----:B------:R-:W-:Y:S01]  /*02f0*/  LEA.HI.SX32 R3, R3, -R36, 0x1b ;  /* 0x8000002403037211 */ /* 0x000fe200078fdaff */
[----:B------:R-:W-:-:S03]  /*0300*/  IMAD R4, R4, R2, R5 ;  /* 0x0000000204047224 */ /* 0x000fc600078e0205 */
[----:B------:R-:W-:Y:S02]  /*0310*/  VIMNMX R11, PT, PT, R3, 0x8, PT ;  /* 0x00000008030b7848 */ /* 0x000fe40003fe0100 */
[----:B------:R-:W-:Y:S02]  /*0320*/  IABS R9, R4 ;  /* 0x0000000400097213 */ /* 0x000fe40000000000 */
[----:B------:R-:W-:-:S04]  /*0330*/  IABS R7, R11 ;  /* 0x0000000b00077213 */ /* 0x000fc80000000000 */
[----:B------:R-:W1:Y:S08]  /*0340*/  I2F.RP R0, R7 ;  /* 0x0000000700007306 */ /* 0x000e700000209400 */
[----:B-1----:R-:W1:Y:S02]  /*0350*/  MUFU.RCP R0, R0 ;  /* 0x0000000000007308 */ /* 0x002e640000001000 */
[----:B-1----:R-:W-:-:S06]  /*0360*/  VIADD R3, R0, 0xffffffe ;  /* 0x0ffffffe00037836 */ /* 0x002fcc0000000000 */
[----:B------:R-:W1:Y:S02]  /*0370*/  F2I.FTZ.U32.TRUNC.NTZ R3, R3 ;  /* 0x0000000300037305 */ /* 0x000e64000021f000 */
[----:B-1----:R-:W-:-:S04]  /*0380*/  IMAD.MOV R6, RZ, RZ, -R3 ;  /* 0x000000ffff067224 */ /* 0x002fc800078e0a03 */
[----:B------:R-:W-:Y:S01]  /*0390*/  IMAD.MOV.U32 R2, RZ, RZ, R6 ;  /* 0x000000ffff027224 */ /* 0x000fe200078e0006 */
[----:B------:R-:W-:-:S03]  /*03a0*/  IABS R6, R11 ;  /* 0x0000000b00067213 */ /* 0x000fc60000000000 */
[----:B------:R-:W-:Y:S02]  /*03b0*/  IMAD R5, R2, R7, RZ ;  /* 0x0000000702057224 */ /* 0x000fe400078e02ff */
[----:B------:R-:W-:Y:S02]  /*03c0*/  IMAD.MOV.U32 R2, RZ, RZ, RZ ;  /* 0x000000ffff027224 */ /* 0x000fe400078e00ff */
[----:B------:R-:W-:Y:S02]  /*03d0*/  IMAD.MOV R0, RZ, RZ, -R6 ;  /* 0x000000ffff007224 */ /* 0x000fe400078e0a06 */
[----:B------:R-:W-:Y:S01]  /*03e0*/  IMAD.HI.U32 R2, R3, R5, R2 ;  /* 0x0000000503027227 */ /* 0x000fe200078e0002 */
[----:B------:R-:W-:-:S04]  /*03f0*/  LOP3.LUT R3, R4, R11, RZ, 0x3c, !PT ;  /* 0x0000000b04037212 */ /* 0x000fc800078e3cff */
[----:B------:R-:W-:Y:S01]  /*0400*/  ISETP.GE.AND P2, PT, R3, RZ, PT ;  /* 0x000000ff0300720c */ /* 0x000fe20003f46270 */
[----:B------:R-:W-:-:S04]  /*0410*/  IMAD.HI.U32 R2, R2, R9, RZ ;  /* 0x0000000902027227 */ /* 0x000fc800078e00ff */
[----:B------:R-:W-:-:S05]  /*0420*/  IMAD R0, R2, R0, R9 ;  /* 0x0000000002007224 */ /* 0x000fca00078e0209 */
[----:B------:R-:W-:-:S13]  /*0430*/  ISETP.GT.U32.AND P1, PT, R7, R0, PT ;  /* 0x000000000700720c */ /* 0x000fda0003f24070 */
[----:B------:R-:W-:Y:S02]  /*0440*/  @!P1 IMAD.IADD R0, R0, 0x1, -R7 ;  /* 0x0000000100009824 */ /* 0x000fe400078e0a07 */
[----:B------:R-:W-:Y:S01]  /*0450*/  @!P1 VIADD R2, R2, 0x1 ;  /* 0x0000000102029836 */ /* 0x000fe20000000000 */
[----:B------:R-:W-:Y:S02]  /*0460*/  ISETP.NE.AND P1, PT, R11, RZ, PT ;  /* 0x000000ff0b00720c */ /* 0x000fe40003f25270 */
[----:B------:R-:W-:Y:S02]  /*0470*/  ISETP.GE.U32.AND P0, PT, R0, R7, PT ;  /* 0x000000070000720c */ /* 0x000fe40003f06070 */
[----:B------:R-:W1:Y:S11]  /*0480*/  S2R R0, SR_TID.X ;  /* 0x0000000000007919 */ /* 0x000e760000002100 */
[----:B------:R-:W-:-:S04]  /*0490*/  @P0 VIADD R2, R2, 0x1 ;  /* 0x0000000102020836 */ /* 0x000fc80000000000 */
[----:B------:R-:W-:-:S04]  /*04a0*/  IMAD.MOV.U32 R3, RZ, RZ, R2 ;  /* 0x000000ffff037224 */ /* 0x000fc800078e0002 */
[----:B------:R-:W-:Y:S01]  /*04b0*/  @!P2 IMAD.MOV R3, RZ, RZ, -R3 ;  /* 0x000000ffff03a224 */ /* 0x000fe200078e0a03 */
[----:B------:R-:W-:-:S05]  /*04c0*/  @!P1 LOP3.LUT R3, RZ, R11, RZ, 0x33, !PT ;  /* 0x0000000bff039212 */ /* 0x000fca00078e33ff */
[----:B------:R-:W-:Y:S02]  /*04d0*/  IMAD.MOV R2, RZ, RZ, -R3 ;  /* 0x000000ffff027224 */ /* 0x000fe400078e0a03 */
[----:B------:R-:W-:Y:S02]  /*04e0*/  IMAD.SHL.U32 R7, R3, 0x100, RZ ;  /* 0x0000010003077824 */ /* 0x000fe400078e00ff */
[----:B------:R-:W-:Y:S01]  /*04f0*/  IMAD R2, R11, R2, R4 ;  /* 0x000000020b027224 */ /* 0x000fe200078e0204 */
[----:B-1----:R-:W-:-:S03]  /*0500*/  SHF.R.U32.HI R4, RZ, 0x5, R0 ;  /* 0x00000005ff047819 */ /* 0x002fc60000011600 */
[----:B------:R-:W-:Y:S01]  /*0510*/  IMAD.IADD R36, R36, 0x1, R2 ;  /* 0x0000000124247824 */ /* 0x000fe200078e0202 */
[----:B------:R-:W-:Y:S02]  /*0520*/  LOP3.LUT R161, R0, 0x1f, RZ, 0xc0, !PT ;  /* 0x0000001f00a17812 */ /* 0x000fe400078ec0ff */
[----:B------:R-:W-:Y:S02]  /*0530*/  SGXT.U32 R2, R4, 0x3 ;  /* 0x000000030402781a */ /* 0x000fe40000000000 */
[----:B------:R-:W-:Y:S01]  /*0540*/  LOP3.LUT R40, R0, 0xe0, RZ, 0xc0, !PT ;  /* 0x000000e000287812 */ /* 0x000fe200078ec0ff */
[----:B------:R-:W-:Y:S01]  /*0550*/  IMAD R35, R36, 0x20, R161 ;  /* 0x0000002024237824 */ /* 0x000fe200078e02a1 */
[C---:B------:R-:W-:Y:S02]  /*0560*/  LOP3.LUT R3, R7.reuse, R2, RZ, 0xfc, !PT ;  /* 0x0000000207037212 */ /* 0x040fe400078efcff */
[C-C-:B------:R-:W-:Y:S02]  /*0570*/  LOP3.LUT R4, R7.reuse, 0x8, R2.reuse, 0xfe, !PT ;  /* 0x0000000807047812 */ /* 0x140fe400078efe02 */
[----:B------:R-:W-:-:S02]  /*0580*/  LOP3.LUT R5, R7, 0x10, R2, 0xfe, !PT ;  /* 0x0000001007057812 */ /* 0x000fc400078efe02 */
[----:B------:R-:W-:Y:S02]  /*0590*/  LOP3.LUT R6, R7, 0x18, R2, 0xfe, !PT ;  /* 0x0000001807067812 */ /* 0x000fe400078efe02 */
[C---:B------:R-:W-:Y:S02]  /*05a0*/  LOP3.LUT R164, R2.reuse, 0x8, RZ, 0xfc, !PT ;  /* 0x0000000802a47812 */ /* 0x040fe400078efcff */
[C---:B------:R-:W-:Y:S02]  /*05b0*/  LOP3.LUT R163, R2.reuse, 0x10, RZ, 0xfc, !PT ;  /* 0x0000001002a37812 */ /* 0x040fe400078efcff */
[----:B------:R-:W-:Y:S02]  /*05c0*/  LOP3.LUT R162, R2, 0x18, RZ, 0xfc, !PT ;  /* 0x0000001802a27812 */ /* 0x000fe400078efcff */
[C---:B------:R-:W-:Y:S02]  /*05d0*/  LOP3.LUT R7, R3.reuse, 0x20, RZ, 0xfc, !PT ;  /* 0x0000002003077812 */ /* 0x040fe400078efcff */
[----:B------:R-:W-:-:S02]  /*05e0*/  LOP3.LUT R8, R3, 0x28, RZ, 0xfc, !PT ;  /* 0x0000002803087812 */ /* 0x000fc400078efcff */
[C---:B------:R-:W-:Y:S02]  /*05f0*/  LOP3.LUT R9, R3.reuse, 0x30, RZ, 0xfc, !PT ;  /* 0x0000003003097812 */ /* 0x040fe400078efcff */
[C---:B------:R-:W-:Y:S02]  /*0600*/  LOP3.LUT R10, R3.reuse, 0x38, RZ, 0xfc, !PT ;  /* 0x00000038030a7812 */ /* 0x040fe400078efcff */
[C---:B------:R-:W-:Y:S02]  /*0610*/  LOP3.LUT R11, R3.reuse, 0x40, RZ, 0xfc, !PT ;  /* 0x00000040030b7812 */ /* 0x040fe400078efcff */
[C---:B------:R-:W-:Y:S02]  /*0620*/  LOP3.LUT R12, R3.reuse, 0x48, RZ, 0xfc, !PT ;  /* 0x00000048030c7812 */ /* 0x040fe400078efcff */
        /* <DEDUP_REMOVED lines=21> */
[----:B------:R-:W-:Y:S01]  /*0780*/  LOP3.LUT R34, R3, 0xf8, RZ, 0xfc, !PT ;  /* 0x000000f803227812 */ /* 0x000fe200078efcff */
[----:B0---4-:R-:W-:Y:S06]  /*0790*/  BRA.U UP0, `(.L_x_0) ;  /* 0x0000000100487547 */ /* 0x011fec000b800000 */
[----:B------:R-:W-:Y:S01]  /*07a0*/  IMAD.SHL.U32 R36, R40, 0x8, RZ ;  /* 0x0000000828247824 */ /* 0x000fe200078e00ff */
[----:B------:R-:W-:Y:S02]  /*07b0*/  CS2R R84, SRZ ;  /* 0x0000000000547805 */ /* 0x000fe4000001ff00 */
[----:B------:R-:W-:Y:S02]  /*07c0*/  CS2R R86, SRZ ;  /* 0x0000000000567805 */ /* 0x000fe4000001ff00 */
[----:B------:R-:W-:Y:S02]  /*07d0*/  CS2R R80, SRZ ;  /* 0x0000000000507805 */ /* 0x000fe4000001ff00 */
[----:B------:R-:W-:Y:S02]  /*07e0*/  CS2R R82, SRZ ;  /* 0x0000000000527805 */ /* 0x000fe4000001ff00 */
[----:B------:R-:W-:Y:S02]  /*07f0*/  CS2R R76, SRZ ;  /* 0x00000000004c7805 */ /* 0x000fe4000001ff00 */
[----:B------:R-:W-:-:S02]  /*0800*/  CS2R R78, SRZ ;  /* 0x00000000004e7805 */ /* 0x000fc4000001ff00 */
        /* <DEDUP_REMOVED lines=9> */
[----:B------:R-:W-:Y:S01]  /*08a0*/  CS2R R58, SRZ ;  /* 0x00000000003a7805 */ /* 0x000fe2000001ff00 */
[----:B------:R-:W-:Y:S06]  /*08b0*/  BRA `(.L_x_1) ;  /* 0x0000003800b07947 */ /* 0x000fec0003800000 */
.L_x_0:
[----:B------:R-:W-:Y:S01]  /*08c0*/  IABS R76, R55 ;  /* 0x00000037004c7213 */ /* 0x000fe20000000000 */
[----:B------:R-:W0:Y:S01]  /*08d0*/  LDCU UR7, c[0x0][0x3b0] ;  /* 0x00007600ff0777ac */ /* 0x000e220008000800 */
[----:B------:R-:W-:Y:S02]  /*08e0*/  IABS R80, R54 ;  /* 0x0000003600507213 */ /* 0x000fe40000000000 */
[----:B------:R-:W-:Y:S01]  /*08f0*/  CS2R R84, SRZ ;  /* 0x0000000000547805 */ /* 0x000fe2000001ff00 */
[----:B------:R-:W1:Y:S01]  /*0900*/  I2F.RP R41, R76 ;  /* 0x0000004c00297306 */ /* 0x000e620000209400 */
[----:B------:R-:W-:Y:S01]  /*0910*/  IABS R44, R33 ;  /* 0x00000021002c7213 */ /* 0x000fe20000000000 */
[----:B------:R-:W2:Y:S01]  /*0920*/  LDCU.128 UR12, c[0x0][0x380] ;  /* 0x00007000ff0c77ac */ /* 0x000ea20008000c00 */
[----:B------:R-:W-:Y:S02]  /*0930*/  IABS R45, R32 ;  /* 0x00000020002d7213 */ /* 0x000fe40000000000 */
[----:B------:R-:W-:-:S02]  /*0940*/  CS2R R86, SRZ ;  /* 0x0000000000567805 */ /* 0x000fc4000001ff00 */
[----:B------:R-:W-:Y:S01]  /*0950*/  IABS R46, R30 ;  /* 0x0000001e002e7213 */ /* 0x000fe20000000000 */
[----:B------:R-:W3:Y:S01]  /*0960*/  LDCU UR9, c[0x0][0x3a4] ;  /* 0x00007480ff0977ac */ /* 0x000ee20008000800 */
[----:B------:R-:W-:Y:S01]  /*0970*/  IABS R48, R29 ;  /* 0x0000001d00307213 */ /* 0x000fe20000000000 */
[----:B------:R-:W4:Y:S01]  /*0980*/  I2F.RP R42, R80 ;  /* 0x00000050002a7306 */ /* 0x000f220000209400 */
[----:B------:R-:W-:Y:S01]  /*0990*/  IABS R50, R28 ;  /* 0x0000001c00327213 */ /* 0x000fe20000000000 */
[----:B------:R-:W-:Y:S01]  /*09a0*/  USHF.R.S32.HI UR6, URZ, 0x1f, UR4 ;  /* 0x0000001fff067899 */ /* 0x000fe20008011404 */
[----:B------:R-:W-:Y:S02]  /*09b0*/  IABS R52, R27 ;  /* 0x0000001b00347213 */ /* 0x000fe40000000000 */
[----:B------:R-:W-:Y:S02]  /*09c0*/  CS2R R82, SRZ ;  /* 0x0000000000527805 */ /* 0x000fe4000001ff00 */
[----:B------:R-:W-:Y:S01]  /*09d0*/  IABS R53, R24 ;  /* 0x0000001800357213 */ /* 0x000fe20000000000 */
[----:B------:R-:W-:Y:S01]  /*09e0*/  ULEA.HI UR6, UR6, UR4, URZ, 0x5 ;  /* 0x0000000406067291 */ /* 0x000fe2000f8f28ff */
[----:B------:R-:W-:Y:S01]  /*09f0*/  IABS R56, R23 ;  /* 0x0000001700387213 */ /* 0x000fe20000000000 */
[----:B-1----:R-:W1:Y:S01]  /*0a00*/  MUFU.RCP R41, R41 ;  /* 0x0000002900297308 */ /* 0x002e620000001000 */
[----:B------:R-:W-:Y:S01]  /*0a10*/  IABS R58, R22 ;  /* 0x00000016003a7213 */ /* 0x000fe20000000000 */
[----:B------:R-:W-:Y:S01]  /*0a20*/  USHF.R.S32.HI UR6, URZ, 0x5, UR6 ;  /* 0x00000005ff067899 */ /* 0x000fe20008011406 */
[----:B------:R-:W-:-:S02]  /*0a30*/  IABS R60, R19 ;  /* 0x00000013003c7213 */ /* 0x000fc40000000000 */
[----:B------:R-:W-:Y:S02]  /*0a40*/  IABS R62, R18 ;  /* 0x00000012003e7213 */ /* 0x000fe40000000000 */
[----:B------:R-:W-:Y:S01]  /*0a50*/  IABS R64, R17 ;  /* 0x0000001100407213 */ /* 0x000fe20000000000 */
[----:B----4-:R-:W4:Y:S01]  /*0a60*/  MUFU.RCP R42, R42 ;  /* 0x0000002a002a7308 */ /* 0x010f220000001000 */
[----:B------:R-:W-:Y:S02]  /*0a70*/  IABS R65, R14 ;  /* 0x0000000e00417213 */ /* 0x000fe40000000000 */
[----:B------:R-:W-:Y:S02]  /*0a80*/  IABS R68, R12 ;  /* 0x0000000c00447213 */ /* 0x000fe40000000000 */
[----:B------:R-:W-:Y:S02]  /*0a90*/  IABS R66, R13 ;  /* 0x0000000d00427213 */ /* 0x000fe40000000000 */
[----:B------:R-:W-:Y:S01]  /*0aa0*/  IABS R70, R9 ;  /* 0x0000000900467213 */ /* 0x000fe20000000000 */
[----:B-1----:R-:W-:Y:S01]  /*0ab0*/  VIADD R36, R41, 0xffffffe ;  /* 0x0ffffffe29247836 */ /* 0x002fe20000000000 */
[----:B------:R-:W-:-:S02]  /*0ac0*/  SHF.R.S32.HI R41, RZ, 0x2, R0 ;  /* 0x00000002ff297819 */ /* 0x000fc40000011400 */
[----:B------:R-:W-:Y:S01]  /*0ad0*/  IABS R74, R7 ;  /* 0x00000007004a7213 */ /* 0x000fe20000000000 */
[----:B------:R1:W5:Y:S01]  /*0ae0*/  F2I.FTZ.U32.TRUNC.NTZ R37, R36 ;  /* 0x0000002400257305 */ /* 0x000362000021f000 */
[----:B------:R-:W-:Y:S02]  /*0af0*/  IABS R79, R3 ;  /* 0x00000003004f7213 */ /* 0x000fe40000000000 */
[----:B------:R-:W-:Y:S01]  /*0b00*/  IABS R72, R8 ;  /* 0x0000000800487213 */ /* 0x000fe20000000000 */
[----:B----4-:R-:W-:Y:S01]  /*0b10*/  VIADD R38, R42, 0xffffffe ;  /* 0x0ffffffe2a267836 */ /* 0x010fe20000000000 */
[----:B------:R-:W-:Y:S02]  /*0b20*/  IABS R42, R34 ;  /* 0x00000022002a7213 */ /* 0x000fe40000000000 */
[----:B------:R-:W-:Y:S01]  /*0b30*/  IABS R78, R4 ;  /* 0x00000004004e7213 */ /* 0x000fe20000000000 */
[----:B------:R4:W0:Y:S01]  /*0b40*/  F2I.FTZ.U32.TRUNC.NTZ R39, R38 ;  /* 0x0000002600277305 */ /* 0x000822000021f000 */
[----:B-1----:R-:W-:Y:S01]  /*0b50*/  IMAD.MOV.U32 R36, RZ, RZ, RZ ;  /* 0x000000ffff247224 */ /* 0x002fe200078e00ff */
[----:B------:R-:W-:Y:S01]  /*0b60*/  IABS R81, R35 ;  /* 0x0000002300517213 */ /* 0x000fe20000000000 */
[----:B-----5:R-:W-:-:S04]  /*0b70*/  IMAD.MOV R43, RZ, RZ, -R37 ;  /* 0x000000ffff2b7224 */ /* 0x020fc800078e0a25 */
[----:B------:R-:W-:-:S04]  /*0b80*/  IMAD R43, R43, R76, RZ ;  /* 0x0000004c2b2b7224 */ /* 0x000fc800078e02ff */
[----:B------:R-:W-:Y:S01]  /*0b90*/  IMAD.HI.U32 R37, R37, R43, R36 ;  /* 0x0000002b25257227 */ /* 0x000fe200078e0024 */
[----:B------:R-:W-:-:S03]  /*0ba0*/  SGXT R36, R41, 0x1 ;  /* 0x000000012924781a */ /* 0x000fc60000000200 */
[----:B------:R-:W-:Y:S01]  /*0bb0*/  IMAD.SHL.U32 R41, R0, 0x2, RZ ;  /* 0x0000000200297824 */ /* 0x000fe200078e00ff */
[----:B----4-:R-:W-:Y:S01]  /*0bc0*/  LOP3.LUT R38, R36, 0x90, RZ, 0xc0, !PT ;  /* 0x0000009024267812 */ /* 0x010fe200078ec0ff */
[----:B0-----:R-:W-:Y:S02]  /*0bd0*/  IMAD.MOV R71, RZ, RZ, -R39 ;  /* 0x000000ffff477224 */ /* 0x001fe400078e0a27 */
[----:B------:R-:W-:Y:S01]  /*0be0*/  IMAD.HI.U32 R36, R37, R42, RZ ;  /* 0x0000002a25247227 */ /* 0x000fe200078e00ff */
[----:B------:R-:W-:-:S03]  /*0bf0*/  LOP3.LUT R77, R38, 0x10, R41, 0x78, !PT ;  /* 0x00000010264d7812 */ /* 0x000fc600078e7829 */
[----:B------:R-:W-:Y:S02]  /*0c00*/  IMAD R71, R71, R80, RZ ;  /* 0x0000005047477224 */ /* 0x000fe400078e02ff */
[----:B------:R-:W-:Y:S02]  /*0c10*/  IMAD.MOV.U32 R38, RZ, RZ, RZ ;  /* 0x000000ffff267224 */ /* 0x000fe400078e00ff */
[----:B------:R-:W-:Y:S02]  /*0c20*/  IMAD.MOV R43, RZ, RZ, -R36 ;  /* 0x000000ffff2b7224 */ /* 0x000fe400078e0a24 */
[----:B------:R-:W-:-:S04]  /*0c30*/  IMAD.HI.U32 R41, R37, R44, RZ ;  /* 0x0000002c25297227 */ /* 0x000fc800078e00ff */
[----:B------:R-:W-:-:S04]  /*0c40*/  IMAD.HI.U32 R71, R39, R71, R38 ;  /* 0x0000004727477227 */ /* 0x000fc800078e0026 */
[----:B------:R-:W-:Y:S01]  /*0c50*/  IMAD R38, R76, R43, R42 ;  /* 0x0000002b4c267224 */ /* 0x000fe200078e022a */
[----:B------:R-:W-:Y:S01]  /*0c60*/  IABS R42, R31 ;  /* 0x0000001f002a7213 */ /* 0x000fe20000000000 */
[----:B------:R-:W-:-:S03]  /*0c70*/  IMAD.HI.U32 R36, R37, R45, RZ ;  /* 0x0000002d25247227 */ /* 0x000fc600078e00ff */
[C---:B------:R-:W-:Y:S01]  /*0c80*/  ISETP.GT.U32.AND P4, PT, R76.reuse, R38, PT ;  /* 0x000000264c00720c */ /* 0x040fe20003f84070 */
[----:B------:R-:W-:Y:S02]  /*0c90*/  IMAD.MOV R41, RZ, RZ, -R41 ;  /* 0x000000ffff297224 */ /* 0x000fe400078e0a29 */
[----:B------:R-:W-:Y:S02]  /*0ca0*/  IMAD.MOV R36, RZ, RZ, -R36 ;  /* 0x000000ffff247224 */ /* 0x000fe400078e0a24 */
[C---:B------:R-:W-:Y:S02]  /*0cb0*/  IMAD R39, R76.reuse, R41, R44 ;  /* 0x000000294c277224 */ /* 0x040fe400078e022c */
[----:B------:R-:W-:Y:S02]  /*0cc0*/  IMAD.MOV.U32 R44, RZ, RZ, R42 ;  /* 0x000000ffff2c7224 */ /* 0x000fe400078e002a */
[C---:B------:R-:W-:Y:S01]  /*0cd0*/  IMAD R43, R76.reuse, R36, R45 ;  /* 0x000000244c2b7224 */ /* 0x040fe200078e022d */
[----:B------:R-:W-:Y:S01]  /*0ce0*/  ISETP.GT.U32.AND P5, PT, R76, R39, PT ;  /* 0x000000274c00720c */ /* 0x000fe20003fa4070 */
[----:B------:R-:W-:-:S03]  /*0cf0*/  IMAD.HI.U32 R36, R37, R44, RZ ;  /* 0x0000002c25247227 */ /* 0x000fc600078e00ff */
[----:B------:R-:W-:Y:S01]  /*0d00*/  ISETP.GT.U32.AND P2, PT, R76, R43, PT ;  /* 0x0000002b4c00720c */ /* 0x000fe20003f44070 */
[----:B------:R-:W-:-:S04]  /*0d10*/  IMAD.HI.U32 R41, R37, R46, RZ ;  /* 0x0000002e25297227 */ /* 0x000fc800078e00ff */
[----:B------:R-:W-:-:S04]  /*0d20*/  IMAD.HI.U32 R42, R37, R48, RZ ;  /* 0x00000030252a7227 */ /* 0x000fc800078e00ff */
[----:B------:R-:W-:Y:S02]  /*0d30*/  IMAD.MOV R45, RZ, RZ, -R36 ;  /* 0x000000ffff2d7224 */ /* 0x000fe400078e0a24 */
[----:B------:R-:W-:-:S04]  /*0d40*/  IMAD.HI.U32 R36, R37, R50, RZ ;  /* 0x0000003225247227 */ /* 0x000fc800078e00ff */
[----:B------:R-:W-:Y:S02]  /*0d50*/  IMAD.MOV R47, RZ, RZ, -R41 ;  /* 0x000000ffff2f7224 */ /* 0x000fe400078e0a29 */
[----:B------:R-:W-:Y:S02]  /*0d60*/  IMAD.MOV R49, RZ, RZ, -R42 ;  /* 0x000000ffff317224 */ /* 0x000fe400078e0a2a */
[C---:B------:R-:W-:Y:S02]  /*0d70*/  IMAD R44, R76.reuse, R45, R44 ;  /* 0x0000002d4c2c7224 */ /* 0x040fe400078e022c */
[----:B------:R-:W-:Y:S02]  /*0d80*/  IMAD.MOV R51, RZ, RZ, -R36 ;  /* 0x000000ffff337224 */ /* 0x000fe400078e0a24 */
[C---:B------:R-:W-:Y:S01]  /*0d90*/  IMAD R45, R76.reuse, R47, R46 ;  /* 0x0000002f4c2d7224 */ /* 0x040fe200078e022e */
[----:B------:R-:W-:Y:S01]  /*0da0*/  ISETP.GT.U32.AND P1, PT, R76, R44, PT ;  /* 0x0000002c4c00720c */ /* 0x000fe20003f24070 */
[----:B------:R-:W-:-:S03]  /*0db0*/  IMAD.HI.U32 R41, R37, R52, RZ ;  /* 0x0000003425297227 */ /* 0x000fc600078e00ff */
[C---:B------:R-:W-:Y:S01]  /*0dc0*/  ISETP.GT.U32.AND P0, PT, R76.reuse, R45, PT ;  /* 0x0000002d4c00720c */ /* 0x040fe20003f04070 */
[C---:B------:R-:W-:Y:S01]  /*0dd0*/  IMAD R46, R76.reuse, R49, R48 ;  /* 0x000000314c2e7224 */ /* 0x040fe200078e0230 */
[----:B------:R-:W-:Y:S01]  /*0de0*/  IABS R49, R26 ;  /* 0x0000001a00317213 */ /* 0x000fe20000000000 */
[C---:B------:R-:W-:Y:S01]  /*0df0*/  IMAD R47, R76.reuse, R51, R50 ;  /* 0x000000334c2f7224 */ /* 0x040fe200078e0232 */
[----:B------:R-:W-:Y:S01]  /*0e00*/  IABS R51, R25 ;  /* 0x0000001900337213 */ /* 0x000fe20000000000 */
[----:B------:R-:W-:Y:S01]  /*0e10*/  IMAD.MOV R41, RZ, RZ, -R41 ;  /* 0x000000ffff297224 */ /* 0x000fe200078e0a29 */
[----:B------:R-:W-:Y:S01]  /*0e20*/  ISETP.GT.U32.AND P3, PT, R76, R46, PT ;  /* 0x0000002e4c00720c */ /* 0x000fe20003f64070 */
[----:B------:R-:W-:-:S04]  /*0e30*/  IMAD.HI.U32 R36, R37, R49, RZ ;  /* 0x0000003125247227 */ /* 0x000fc800078e00ff */
[----:B------:R-:W-:Y:S02]  /*0e40*/  IMAD R48, R76, R41, R52 ;  /* 0x000000294c307224 */ /* 0x000fe400078e0234 */
[----:B------:R-:W-:-:S04]  /*0e50*/  IMAD.HI.U32 R41, R37, R51, RZ ;  /* 0x0000003325297227 */ /* 0x000fc800078e00ff */
[----:B------:R-:W-:-:S04]  /*0e60*/  IMAD.HI.U32 R42, R37, R53, RZ ;  /* 0x00000035252a7227 */ /* 0x000fc800078e00ff */
[----:B------:R-:W-:Y:S02]  /*0e70*/  IMAD.MOV R50, RZ, RZ, -R36 ;  /* 0x000000ffff327224 */ /* 0x000fe400078e0a24 */
[----:B------:R-:W-:-:S04]  /*0e80*/  IMAD.HI.U32 R36, R37, R56, RZ ;  /* 0x0000003825247227 */ /* 0x000fc800078e00ff */
[----:B------:R-:W-:Y:S02]  /*0e90*/  IMAD.MOV R52, RZ, RZ, -R41 ;  /* 0x000000ffff347224 */ /* 0x000fe400078e0a29 */
[----:B------:R-:W-:Y:S02]  /*0ea0*/  IMAD.MOV R42, RZ, RZ, -R42 ;  /* 0x000000ffff2a7224 */ /* 0x000fe400078e0a2a */
[----:B------:R-:W-:-:S04]  /*0eb0*/  IMAD.HI.U32 R41, R37, R58, RZ ;  /* 0x0000003a25297227 */ /* 0x000fc800078e00ff */
[----:B------:R-:W-:Y:S01]  /*0ec0*/  IMAD.MOV R57, RZ, RZ, -R36 ;  /* 0x000000ffff397224 */ /* 0x000fe200078e0a24 */
[----:B------:R-:W-:Y:S01]  /*0ed0*/  IABS R36, R21 ;  /* 0x0000001500247213 */ /* 0x000fe20000000000 */
[C---:B------:R-:W-:Y:S02]  /*0ee0*/  IMAD R49, R76.reuse, R50, R49 ;  /* 0x000000324c317224 */ /* 0x040fe400078e0231 */
[C---:B------:R-:W-:Y:S02]  /*0ef0*/  IMAD R50, R76.reuse, R52, R51 ;  /* 0x000000344c327224 */ /* 0x040fe400078e0233 */
[C---:B------:R-:W-:Y:S01]  /*0f00*/  IMAD R51, R76.reuse, R42, R53 ;  /* 0x0000002a4c337224 */ /* 0x040fe200078e0235 */
[----:B------:R-:W-:Y:S01]  /*0f10*/  IABS R42, R20 ;  /* 0x00000014002a7213 */ /* 0x000fe20000000000 */
[----:B------:R-:W-:Y:S02]  /*0f20*/  IMAD.MOV R41, RZ, RZ, -R41 ;  /* 0x000000ffff297224 */ /* 0x000fe400078e0a29 */
[----:B------:R-:W-:-:S02]  /*0f30*/  IMAD R52, R76, R57, R56 ;  /* 0x000000394c347224 */ /* 0x000fc400078e0238 */
[----:B------:R-:W-:Y:S02]  /*0f40*/  IMAD.MOV.U32 R56, RZ, RZ, R36 ;  /* 0x000000ffff387224 */ /* 0x000fe400078e0024 */
[----:B------:R-:W-:Y:S02]  /*0f50*/  IMAD R53, R76, R41, R58 ;  /* 0x000000294c357224 */ /* 0x000fe400078e023a */
[----:B------:R-:W-:Y:S02]  /*0f60*/  IMAD.MOV.U32 R58, RZ, RZ, R42 ;  /* 0x000000ffff3a7224 */ /* 0x000fe400078e002a */
[----:B------:R-:W-:-:S04]  /*0f70*/  IMAD.HI.U32 R36, R37, R56, RZ ;  /* 0x0000003825247227 */ /* 0x000fc800078e00ff */
[----:B------:R-:W-:-:S04]  /*0f80*/  IMAD.HI.U32 R41, R37, R58, RZ ;  /* 0x0000003a25297227 */ /* 0x000fc800078e00ff */
[----:B------:R-:W-:-:S04]  /*0f90*/  IMAD.HI.U32 R42, R37, R60, RZ ;  /* 0x0000003c252a7227 */ /* 0x000fc800078e00ff */
[----:B------:R-:W-:Y:S02]  /*0fa0*/  IMAD.MOV R57, RZ, RZ, -R36 ;  /* 0x000000ffff397224 */ /* 0x000fe400078e0a24 */
[----:B------:R-:W-:-:S04]  /*0fb0*/  IMAD.HI.U32 R36, R37, R62, RZ ;  /* 0x0000003e25247227 */ /* 0x000fc800078e00ff */
[----:B------:R-:W-:Y:S02]  /*0fc0*/  IMAD.MOV R59, RZ, RZ, -R41 ;  /* 0x000000ffff3b7224 */ /* 0x000fe400078e0a29 */
[----:B------:R-:W-:Y:S02]  /*0fd0*/  IMAD.MOV R61, RZ, RZ, -R42 ;  /* 0x000000ffff3d7224 */ /* 0x000fe400078e0a2a */
[----:B------:R-:W-:Y:S02]  /*0fe0*/  IMAD.MOV R63, RZ, RZ, -R36 ;  /* 0x000000ffff3f7224 */ /* 0x000fe400078e0a24 */
[----:B------:R-:W-:Y:S02]  /*0ff0*/  IMAD R56, R76, R57, R56 ;  /* 0x000000394c387224 */ /* 0x000fe400078e0238 */
[----:B------:R-:W-:-:S04]  /*1000*/  IMAD.HI.U32 R41, R37, R64, RZ ;  /* 0x0000004025297227 */ /* 0x000fc800078e00ff */
[C---:B------:R-:W-:Y:S02]  /*1010*/  IMAD R57, R76.reuse, R59, R58 ;  /* 0x0000003b4c397224 */ /* 0x040fe400078e023a */
[C---:B------:R-:W-:Y:S01]  /*1020*/  IMAD R58, R76.reuse, R61, R60 ;  /* 0x0000003d4c3a7224 */ /* 0x040fe200078e023c */
[----:B------:R-:W-:Y:S01]  /*1030*/  IABS R61, R16 ;  /* 0x00000010003d7213 */ /* 0x000fe20000000000 */
[----:B------:R-:W-:Y:S01]  /*1040*/  IMAD R59, R76, R63, R62 ;  /* 0x0000003f4c3b7224 */ /* 0x000fe200078e023e */
[----:B------:R-:W-:Y:S01]  /*1050*/  IABS R63, R15 ;  /* 0x0000000f003f7213 */ /* 0x000fe20000000000 */
[----:B------:R-:W-:Y:S02]  /*1060*/  IMAD.MOV R41, RZ, RZ, -R41 ;  /* 0x000000ffff297224 */ /* 0x000fe400078e0a29 */
[----:B------:R-:W-:-:S04]  /*1070*/  IMAD.HI.U32 R36, R37, R61, RZ ;  /* 0x0000003d25247227 */ /* 0x000fc800078e00ff */
[----:B------:R-:W-:Y:S02]  /*1080*/  IMAD R60, R76, R41, R64 ;  /* 0x000000294c3c7224 */ /* 0x000fe400078e0240 */
[----:B------:R-:W-:-:S04]  /*1090*/  IMAD.HI.U32 R41, R37, R63, RZ ;  /* 0x0000003f25297227 */ /* 0x000fc800078e00ff */
[----:B------:R-:W-:-:S04]  /*10a0*/  IMAD.HI.U32 R42, R37, R65, RZ ;  /* 0x00000041252a7227 */ /* 0x000fc800078e00ff */
[----:B------:R-:W-:Y:S02]  /*10b0*/  IMAD.MOV R62, RZ, RZ, -R36 ;  /* 0x000000ffff3e7224 */ /* 0x000fe400078e0a24 */
[----:B------:R-:W-:Y:S02]  /*10c0*/  IMAD.MOV R64, RZ, RZ, -R41 ;  /* 0x000000ffff407224 */ /* 0x000fe400078e0a29 */
[----:B------:R-:W-:Y:S02]  /*10d0*/  IMAD.MOV R42, RZ, RZ, -R42 ;  /* 0x000000ffff2a7224 */ /* 0x000fe400078e0a2a */
[----:B------:R-:W-:-:S04]  /*10e0*/  IMAD.HI.U32 R41, R37, R68, RZ ;  /* 0x0000004425297227 */ /* 0x000fc800078e00ff */
[----:B------:R-:W-:-:S04]  /*10f0*/  IMAD.HI.U32 R36, R37, R66, RZ ;  /* 0x0000004225247227 */ /* 0x000fc800078e00ff */
[C---:B------:R-:W-:Y:S02]  /*1100*/  IMAD R61, R76.reuse, R62, R61 ;  /* 0x0000003e4c3d7224 */ /* 0x040fe400078e023d */
[C---:B------:R-:W-:Y:S02]  /*1110*/  IMAD R62, R76.reuse, R64, R63 ;  /* 0x000000404c3e7224 */ /* 0x040fe400078e023f */
[C---:B------:R-:W-:Y:S01]  /*1120*/  IMAD R63, R76.reuse, R42, R65 ;  /* 0x0000002a4c3f7224 */ /* 0x040fe200078e0241 */
[----:B------:R-:W-:Y:S01]  /*1130*/  IABS R42, R10 ;  /* 0x0000000a002a7213 */ /* 0x000fe20000000000 */
[----:B------:R-:W-:Y:S02]  /*1140*/  IMAD.MOV R41, RZ, RZ, -R41 ;  /* 0x000000ffff297224 */ /* 0x000fe400078e0a29 */
[----:B------:R-:W-:Y:S01]  /*1150*/  IMAD.MOV R67, RZ, RZ, -R36 ;  /* 0x000000ffff437224 */ /* 0x000fe200078e0a24 */
[----:B------:R-:W-:Y:S01]  /*1160*/  IABS R36, R11 ;  /* 0x0000000b00247213 */ /* 0x000fe20000000000 */
        /* <DEDUP_REMOVED lines=8> */
[----:B------:R-:W-:Y:S02]  /*11f0*/  IMAD.MOV R73, RZ, RZ, -R42 ;  /* 0x000000ffff497224 */ /* 0x000fe400078e0a2a */
[----:B------:R-:W-:-:S04]  /*1200*/  IMAD.HI.U32 R41, R37, R74, RZ ;  /* 0x0000004a25297227 */ /* 0x000fc800078e00ff */
[----:B------:R-:W-:Y:S02]  /*1210*/  IMAD.MOV R67, RZ, RZ, -R36 ;  /* 0x000000ffff437224 */ /* 0x000fe400078e0a24 */
[----:B------:R-:W-:-:S04]  /*1220*/  IMAD.HI.U32 R42, R37, R79, RZ ;  /* 0x0000004f252a7227 */ /* 0x000fc800078e00ff */
[----:B------:R-:W-:Y:S02]  /*1230*/  IMAD.MOV R41, RZ, RZ, -R41 ;  /* 0x000000ffff297224 */ /* 0x000fe400078e0a29 */
[C---:B------:R-:W-:Y:S02]  /*1240*/  IMAD R66, R76.reuse, R67, R66 ;  /* 0x000000434c427224 */ /* 0x040fe400078e0242 */
[----:B------:R-:W-:Y:S02]  /*1250*/  IMAD.MOV R42, RZ, RZ, -R42 ;  /* 0x000000ffff2a7224 */ /* 0x000fe400078e0a2a */
[C---:B------:R-:W-:Y:S02]  /*1260*/  IMAD R67, R76.reuse, R69, R68 ;  /* 0x000000454c437224 */ /* 0x040fe400078e0244 */
[C---:B------:R-:W-:Y:S02]  /*1270*/  IMAD R68, R76.reuse, R73, R70 ;  /* 0x000000494c447224 */ /* 0x040fe400078e0246 */
[----:B------:R-:W-:-:S02]  /*1280*/  IMAD R70, R76, R41, R74 ;  /* 0x000000294c467224 */ /* 0x000fc400078e024a */
[C---:B------:R-:W-:Y:S02]  /*1290*/  IMAD R74, R76.reuse, R42, R79 ;  /* 0x0000002a4c4a7224 */ /* 0x040fe400078e024f */
[--C-:B------:R-:W-:Y:S02]  /*12a0*/  @!P2 IMAD.IADD R43, R43, 0x1, -R76.reuse ;  /* 0x000000012b2ba824 */ /* 0x100fe400078e0a4c */
[--C-:B------:R-:W-:Y:S01]  /*12b0*/  @!P0 IMAD.IADD R45, R45, 0x1, -R76.reuse ;  /* 0x000000012d2d8824 */ /* 0x100fe200078e0a4c */
[----:B------:R-:W-:Y:S01]  /*12c0*/  ISETP.GT.U32.AND P6, PT, R76, R74, PT ;  /* 0x0000004a4c00720c */ /* 0x000fe20003fc4070 */
[--C-:B------:R-:W-:Y:S01]  /*12d0*/  @!P4 IMAD.IADD R38, R38, 0x1, -R76.reuse ;  /* 0x000000012626c824 */ /* 0x100fe200078e0a4c */
[C---:B------:R-:W-:Y:S01]  /*12e0*/  ISETP.GT.U32.AND P0, PT, R76.reuse, R43, PT ;  /* 0x0000002b4c00720c */ /* 0x040fe20003f04070 */
[--C-:B------:R-:W-:Y:S01]  /*12f0*/  @!P5 IMAD.IADD R39, R39, 0x1, -R76.reuse ;  /* 0x000000012727d824 */ /* 0x100fe200078e0a4c */
[----:B------:R-:W-:Y:S01]  /*1300*/  ISETP.GT.U32.AND P5, PT, R76, R45, PT ;  /* 0x0000002d4c00720c */ /* 0x000fe20003fa4070 */
[--C-:B------:R-:W-:Y:S01]  /*1310*/  @!P1 IMAD.IADD R44, R44, 0x1, -R76.reuse ;  /* 0x000000012c2c9824 */ /* 0x100fe200078e0a4c */
[----:B------:R-:W-:Y:S01]  /*1320*/  ISETP.GT.U32.AND P2, PT, R76, R38, PT ;  /* 0x000000264c00720c */ /* 0x000fe20003f44070 */
[----:B------:R-:W-:Y:S01]  /*1330*/  @!P3 IMAD.IADD R46, R46, 0x1, -R76 ;  /* 0x000000012e2eb824 */ /* 0x000fe200078e0a4c */
[C---:B------:R-:W-:Y:S01]  /*1340*/  ISETP.GT.U32.AND P1, PT, R76.reuse, R39, PT ;  /* 0x000000274c00720c */ /* 0x040fe20003f24070 */
[----:B------:R-:W-:Y:S01]  /*1350*/  IMAD.HI.U32 R36, R37, R72, RZ ;  /* 0x0000004825247227 */ /* 0x000fe200078e00ff */
[----:B------:R-:W-:-:S03]  /*1360*/  ISETP.GT.U32.AND P3, PT, R76, R44, PT ;  /* 0x0000002c4c00720c */ /* 0x000fc60003f64070 */
[--C-:B------:R-:W-:Y:S01]  /*1370*/  @!P6 IMAD.IADD R74, R74, 0x1, -R76.reuse ;  /* 0x000000014a4ae824 */ /* 0x100fe200078e0a4c */
[C---:B------:R-:W-:Y:S01]  /*1380*/  ISETP.GT.U32.AND P6, PT, R76.reuse, R46, PT ;  /* 0x0000002e4c00720c */ /* 0x040fe20003fc4070 */
[--C-:B------:R-:W-:Y:S01]  /*1390*/  @!P0 IMAD.IADD R43, R43, 0x1, -R76.reuse ;  /* 0x000000012b2b8824 */ /* 0x100fe200078e0a4c */
[C---:B------:R-:W-:Y:S01]  /*13a0*/  ISETP.GT.U32.AND P0, PT, R76.reuse, R50, PT ;  /* 0x000000324c00720c */ /* 0x040fe20003f04070 */
[--C-:B------:R-:W-:Y:S01]  /*13b0*/  @!P5 IMAD.IADD R45, R45, 0x1, -R76.reuse ;  /* 0x000000012d2dd824 */ /* 0x100fe200078e0a4c */
[----:B------:R-:W-:Y:S01]  /*13c0*/  ISETP.GT.U32.AND P4, PT, R76, R74, PT ;  /* 0x0000004a4c00720c */ /* 0x000fe20003f84070 */
[--C-:B------:R-:W-:Y:S01]  /*13d0*/  @!P2 IMAD.IADD R38, R38, 0x1, -R76.reuse ;  /* 0x000000012626a824 */ /* 0x100fe200078e0a4c */
[C---:B------:R-:W-:Y:S01]  /*13e0*/  ISETP.GT.U32.AND P2, PT, R76.reuse, R48, PT ;  /* 0x000000304c00720c */ /* 0x040fe20003f44070 */
[--C-:B------:R-:W-:Y:S01]  /*13f0*/  @!P1 IMAD.IADD R39, R39, 0x1, -R76.reuse ;  /* 0x0000000127279824 */ /* 0x100fe200078e0a4c */
[----:B------:R-:W-:Y:S01]  /*1400*/  ISETP.GT.U32.AND P1, PT, R76, R49, PT ;  /* 0x000000314c00720c */ /* 0x000fe20003f24070 */
[----:B------:R-:W-:Y:S01]  /*1410*/  @!P3 IMAD.IADD R44, R44, 0x1, -R76 ;  /* 0x000000012c2cb824 */ /* 0x000fe200078e0a4c */
[C---:B------:R-:W-:Y:S01]  /*1420*/  ISETP.GT.U32.AND P3, PT, R76.reuse, R51, PT ;  /* 0x000000334c00720c */ /* 0x040fe20003f64070 */
[----:B------:R-:W-:Y:S01]  /*1430*/  IMAD.MOV R75, RZ, RZ, -R36 ;  /* 0x000000ffff4b7224 */ /* 0x000fe200078e0a24 */
[----:B------:R-:W-:Y:S01]  /*1440*/  ISETP.GT.U32.AND P5, PT, R76, R52, PT ;  /* 0x000000344c00720c */ /* 0x000fe20003fa4070 */
[--C-:B------:R-:W-:Y:S01]  /*1450*/  @!P6 IMAD.IADD R46, R46, 0x1, -R76.reuse ;  /* 0x000000012e2ee824 */ /* 0x100fe200078e0a4c */
[----:B------:R-:W-:Y:S01]  /*1460*/  ISETP.GT.U32.AND P6, PT, R76, R53, PT ;  /* 0x000000354c00720c */ /* 0x000fe20003fc4070 */
[--C-:B------:R-:W-:Y:S01]  /*1470*/  @!P0 IMAD.IADD R50, R50, 0x1, -R76.reuse ;  /* 0x0000000132328824 */ /* 0x100fe200078e0a4c */
[----:B------:R-:W-:Y:S01]  /*1480*/  ISETP.GT.U32.AND P0, PT, R76, R59, PT ;  /* 0x0000003b4c00720c */ /* 0x000fe20003f04070 */
[--C-:B------:R-:W-:Y:S01]  /*1490*/  @!P4 IMAD.IADD R74, R74, 0x1, -R76.reuse ;  /* 0x000000014a4ac824 */ /* 0x100fe200078e0a4c */
[----:B------:R-:W-:Y:S01]  /*14a0*/  ISETP.GT.U32.AND P4, PT, R76, R47, PT ;  /* 0x0000002f4c00720c */ /* 0x000fe20003f84070 */
[--C-:B------:R-:W-:Y:S01]  /*14b0*/  @!P2 IMAD.IADD R48, R48, 0x1, -R76.reuse ;  /* 0x000000013030a824 */ /* 0x100fe200078e0a4c */
[C---:B------:R-:W-:Y:S01]  /*14c0*/  ISETP.GT.U32.AND P2, PT, R76.reuse, R57, PT ;  /* 0x000000394c00720c */ /* 0x040fe20003f44070 */
[--C-:B------:R-:W-:Y:S01]  /*14d0*/  @!P1 IMAD.IADD R49, R49, 0x1, -R76.reuse ;  /* 0x0000000131319824 */ /* 0x100fe200078e0a4c */
[C---:B------:R-:W-:Y:S01]  /*14e0*/  ISETP.GT.U32.AND P1, PT, R76.reuse, R58, PT ;  /* 0x0000003a4c00720c */ /* 0x040fe20003f24070 */
[--C-:B------:R-:W-:Y:S01]  /*14f0*/  @!P3 IMAD.IADD R51, R51, 0x1, -R76.reuse ;  /* 0x000000013333b824 */ /* 0x100fe200078e0a4c */
[----:B------:R-:W-:Y:S01]  /*1500*/  ISETP.GT.U32.AND P3, PT, R76, R60, PT ;  /* 0x0000003c4c00720c */ /* 0x000fe20003f64070 */
[--C-:B------:R-:W-:Y:S01]  /*1510*/  @!P5 IMAD.IADD R52, R52, 0x1, -R76.reuse ;  /* 0x000000013434d824 */ /* 0x100fe200078e0a4c */
[----:B------:R-:W-:Y:S01]  /*1520*/  ISETP.GT.U32.AND P5, PT, R76, R61, PT ;  /* 0x0000003d4c00720c */ /* 0x000fe20003fa4070 */
[----:B------:R-:W-:-:S02]  /*1530*/  @!P6 IMAD.IADD R53, R53, 0x1, -R76 ;  /* 0x000000013535e824 */ /* 0x000fc400078e0a4c */
        /* <DEDUP_REMOVED lines=8> */
[--C-:B------:R-:W-:Y:S01]  /*15c0*/  @!P3 IMAD.IADD R60, R60, 0x1, -R76.reuse ;  /* 0x000000013c3cb824 */ /* 0x100fe200078e0a4c */
[C---:B------:R-:W-:Y:S01]  /*15d0*/  ISETP.GT.U32.AND P1, PT, R76.reuse, R50, PT ;  /* 0x000000324c00720c */ /* 0x040fe20003f24070 */
[----:B------:R-:W-:Y:S01]  /*15e0*/  @!P5 IMAD.IADD R61, R61, 0x1, -R76 ;  /* 0x000000013d3dd824 */ /* 0x000fe200078e0a4c */
[C---:B------:R-:W-:Y:S01]  /*15f0*/  ISETP.GT.U32.AND P3, PT, R76.reuse, R52, PT ;  /* 0x000000344c00720c */ /* 0x040fe20003f64070 */
[C---:B------:R-:W-:Y:S01]  /*1600*/  IMAD R69, R76.reuse, R75, R72 ;  /* 0x0000004b4c457224 */ /* 0x040fe200078e0248 */
[----:B------:R-:W-:Y:S01]  /*1610*/  IABS R72, R6 ;  /* 0x0000000600487213 */ /* 0x000fe20000000000 */
        /* <DEDUP_REMOVED lines=13> */
[----:B------:R-:W-:-:S02]  /*16f0*/  ISETP.GT.U32.AND P3, PT, R76, R60, PT ;  /* 0x0000003c4c00720c */ /* 0x000fc40003f64070 */
[----:B------:R-:W-:Y:S01]  /*1700*/  IABS R75, R5 ;  /* 0x00000005004b7213 */ /* 0x000fe20000000000 */
[--C-:B------:R-:W-:Y:S01]  /*1710*/  @!P4 IMAD.IADD R48, R48, 0x1, -R76.reuse ;  /* 0x000000013030c824 */ /* 0x100fe200078e0a4c */
[C---:B------:R-:W-:Y:S01]  /*1720*/  ISETP.GT.U32.AND P4, PT, R76.reuse, R61, PT ;  /* 0x0000003d4c00720c */ /* 0x040fe20003f84070 */
[----:B------:R-:W-:Y:S01]  /*1730*/  @!P0 IMAD.IADD R59, R59, 0x1, -R76 ;  /* 0x000000013b3b8824 */ /* 0x000fe200078e0a4c */
[----:B------:R-:W-:Y:S01]  /*1740*/  ISETP.GT.U32.AND P0, PT, R76, R66, PT ;  /* 0x000000424c00720c */ /* 0x000fe20003f04070 */
[----:B------:R-:W-:-:S04]  /*1750*/  IMAD.HI.U32 R41, R37, R75, RZ ;  /* 0x0000004b25297227 */ /* 0x000fc800078e00ff */
[----:B------:R-:W-:-:S04]  /*1760*/  IMAD.HI.U32 R37, R37, R78, RZ ;  /* 0x0000004e25257227 */ /* 0x000fc800078e00ff */
[----:B------:R-:W-:Y:S02]  /*1770*/  IMAD.MOV R73, RZ, RZ, -R36 ;  /* 0x000000ffff497224 */ /* 0x000fe400078e0a24 */
[--C-:B------:R-:W-:Y:S01]  /*1780*/  @!P6 IMAD.IADD R53, R53, 0x1, -R76.reuse ;  /* 0x000000013535e824 */ /* 0x100fe200078e0a4c */
[----:B------:R-:W-:Y:S01]  /*1790*/  ISETP.GT.U32.AND P6, PT, R76, R62, PT ;  /* 0x0000003e4c00720c */ /* 0x000fe20003fc4070 */
[----:B------:R-:W-:Y:S01]  /*17a0*/  @!P5 IMAD.IADD R56, R56, 0x1, -R76 ;  /* 0x000000013838d824 */ /* 0x000fe200078e0a4c */
[----:B------:R-:W-:Y:S01]  /*17b0*/  ISETP.GT.U32.AND P5, PT, R76, R63, PT ;  /* 0x0000003f4c00720c */ /* 0x000fe20003fa4070 */
[----:B------:R-:W-:Y:S02]  /*17c0*/  IMAD.MOV R37, RZ, RZ, -R37 ;  /* 0x000000ffff257224 */ /* 0x000fe400078e0a25 */
[----:B------:R-:W-:-:S04]  /*17d0*/  IMAD.HI.U32 R36, R71, R81, RZ ;  /* 0x0000005147247227 */ /* 0x000fc800078e00ff */
[--C-:B------:R-:W-:Y:S01]  /*17e0*/  @!P2 IMAD.IADD R57, R57, 0x1, -R76.reuse ;  /* 0x000000013939a824 */ /* 0x100fe200078e0a4c */
[----:B------:R-:W-:Y:S01]  /*17f0*/  ISETP.GT.U32.AND P2, PT, R76, R64, PT ;  /* 0x000000404c00720c */ /* 0x000fe20003f44070 */
[--C-:B------:R-:W-:Y:S01]  /*1800*/  @!P1 IMAD.IADD R58, R58, 0x1, -R76.reuse ;  /* 0x000000013a3a9824 */ /* 0x100fe200078e0a4c */
[----:B------:R-:W-:Y:S01]  /*1810*/  ISETP.GT.U32.AND P1, PT, R76, R65, PT ;  /* 0x000000414c00720c */ /* 0x000fe20003f24070 */
[----:B------:R-:W-:Y:S01]  /*1820*/  @!P3 IMAD.IADD R60, R60, 0x1, -R76 ;  /* 0x000000013c3cb824 */ /* 0x000fe200078e0a4c */
[C---:B------:R-:W-:Y:S01]  /*1830*/  ISETP.GT.U32.AND P3, PT, R76.reuse, R67, PT ;  /* 0x000000434c00720c */ /* 0x040fe20003f64070 */
[C---:B------:R-:W-:Y:S02]  /*1840*/  IMAD R71, R76.reuse, R73, R72 ;  /* 0x000000494c477224 */ /* 0x040fe400078e0248 */
[----:B------:R-:W-:Y:S01]  /*1850*/  @!P4 IMAD.IADD R61, R61, 0x1, -R76 ;  /* 0x000000013d3dc824 */ /* 0x000fe200078e0a4c */
[C---:B------:R-:W-:Y:S01]  /*1860*/  ISETP.GT.U32.AND P4, PT, R76.reuse, R68, PT ;  /* 0x000000444c00720c */ /* 0x040fe20003f84070 */
[----:B------:R-:W-:Y:S01]  /*1870*/  IMAD R73, R76, R37, R78 ;  /* 0x000000254c497224 */ /* 0x000fe200078e024e */
[----:B------:R-:W-:Y:S01]  /*1880*/  LOP3.LUT R37, R0, 0x3, RZ, 0xc0, !PT ;  /* 0x0000000300257812 */ /* 0x000fe200078ec0ff */
[----:B------:R-:W-:Y:S01]  /*1890*/  IMAD.MOV R41, RZ, RZ, -R41 ;  /* 0x000000ffff297224 */ /* 0x000fe200078e0a29 */
[----:B------:R-:W-:Y:S01]  /*18a0*/  CS2R R78, SRZ ;  /* 0x00000000004e7805 */ /* 0x000fe2000001ff00 */
[----:B------:R-:W-:-:S02]  /*18b0*/  IMAD.MOV R36, RZ, RZ, -R36 ;  /* 0x000000ffff247224 */ /* 0x000fc400078e0a24 */
[----:B------:R-:W-:Y:S01]  /*18c0*/  @!P0 IMAD.IADD R66, R66, 0x1, -R76 ;  /* 0x0000000142428824 */ /* 0x000fe200078e0a4c */
[C---:B------:R-:W-:Y:S01]  /*18d0*/  ISETP.GT.U32.AND P0, PT, R76.reuse, R73, PT ;  /* 0x000000494c00720c */ /* 0x040fe20003f04070 */
[----:B------:R-:W-:Y:S01]  /*18e0*/  IMAD R72, R76, R41, R75 ;  /* 0x000000294c487224 */ /* 0x000fe200078e024b */
[----:B------:R-:W-:Y:S01]  /*18f0*/  SHF.R.U32.HI R41, RZ, 0x2, R0 ;  /* 0x00000002ff297819 */ /* 0x000fe20000011600 */
[----:B------:R-:W-:Y:S02]  /*1900*/  IMAD R75, R80, R36, R81 ;  /* 0x00000024504b7224 */ /* 0x000fe400078e0251 */
        /* <DEDUP_REMOVED lines=22> */
[----:B------:R-:W-:Y:S01]  /*1a70*/  @!P3 IMAD.IADD R75, R75, 0x1, -R80 ;  /* 0x000000014b4bb824 */ /* 0x000fe200078e0a50 */
        /* <DEDUP_REMOVED lines=14> */
[----:B------:R-:W-:Y:S01]  /*1b60*/  ISETP.GE.AND P3, PT, R34, RZ, PT ;  /* 0x000000ff2200720c */ /* 0x000fe20003f66270 */
[----:B------:R-:W-:Y:S01]  /*1b70*/  @!P4 IMAD.IADD R69, R69, 0x1, -R76 ;  /* 0x000000014545c824 */ /* 0x000fe200078e0a4c */
[----:B------:R-:W-:Y:S01]  /*1b80*/  ISETP.GE.AND P4, PT, R33, RZ, PT ;  /* 0x000000ff2100720c */ /* 0x000fe20003f86270 */
[----:B------:R-:W-:Y:S01]  /*1b90*/  @!P0 IMAD.IADD R75, R75, 0x1, -R80 ;  /* 0x000000014b4b8824 */ /* 0x000fe200078e0a50 */
[----:B------:R-:W-:Y:S01]  /*1ba0*/  ISETP.GE.AND P0, PT, R31, RZ, PT ;  /* 0x000000ff1f00720c */ /* 0x000fe20003f06270 */
[----:B------:R-:W-:Y:S01]  /*1bb0*/  IMAD.SHL.U32 R36, R40, 0x8, RZ ;  /* 0x0000000828247824 */ /* 0x000fe200078e00ff */
[----:B------:R-:W-:Y:S01]  /*1bc0*/  SGXT.U32 R41, R41, 0x3 ;  /* 0x000000032929781a */ /* 0x000fe20000000000 */
[--C-:B------:R-:W-:Y:S01]  /*1bd0*/  @!P5 IMAD.IADD R70, R70, 0x1, -R76.reuse ;  /* 0x000000014646d824 */ /* 0x100fe200078e0a4c */
[----:B------:R-:W-:Y:S01]  /*1be0*/  ISETP.GE.AND P5, PT, R32, RZ, PT ;  /* 0x000000ff2000720c */ /* 0x000fe20003fa6270 */
[--C-:B------:R-:W-:Y:S01]  /*1bf0*/  @!P2 IMAD.IADD R71, R71, 0x1, -R76.reuse ;  /* 0x000000014747a824 */ /* 0x100fe200078e0a4c */
[----:B------:R-:W-:Y:S01]  /*1c00*/  ISETP.GE.AND P2, PT, R29, RZ, PT ;  /* 0x000000ff1d00720c */ /* 0x000fe20003f46270 */
[----:B------:R-:W-:Y:S01]  /*1c10*/  @!P1 IMAD.IADD R72, R72, 0x1, -R76 ;  /* 0x0000000148489824 */ /* 0x000fe200078e0a4c */
[----:B------:R-:W-:Y:S01]  /*1c20*/  ISETP.GE.AND P1, PT, R30, RZ, PT ;  /* 0x000000ff1e00720c */ /* 0x000fe20003f26270 */
[----:B------:R-:W-:Y:S01]  /*1c30*/  @!P3 IMAD.MOV R38, RZ, RZ, -R38 ;  /* 0x000000ffff26b224 */ /* 0x000fe200078e0a26 */
[----:B------:R-:W-:Y:S01]  /*1c40*/  ISETP.GE.AND P3, PT, R28, RZ, PT ;  /* 0x000000ff1c00720c */ /* 0x000fe20003f66270 */
[----:B------:R-:W-:Y:S01]  /*1c50*/  @!P4 IMAD.MOV R39, RZ, RZ, -R39 ;  /* 0x000000ffff27c224 */ /* 0x000fe200078e0a27 */
[----:B------:R-:W-:Y:S01]  /*1c60*/  ISETP.GE.AND P4, PT, R27, RZ, PT ;  /* 0x000000ff1b00720c */ /* 0x000fe20003f86270 */
[----:B------:R-:W-:Y:S01]  /*1c70*/  @!P0 IMAD.MOV R44, RZ, RZ, -R44 ;  /* 0x000000ffff2c8224 */ /* 0x000fe200078e0a2c */
[----:B------:R-:W-:Y:S01]  /*1c80*/  ISETP.GE.AND P0, PT, R25, RZ, PT ;  /* 0x000000ff1900720c */ /* 0x000fe20003f06270 */
[----:B------:R-:W-:Y:S01]  /*1c90*/  IMAD.SHL.U32 R40, R0, 0x80, RZ ;  /* 0x0000008000287824 */ /* 0x000fe200078e00ff */
[----:B------:R-:W-:Y:S01]  /*1ca0*/  CS2R R80, SRZ ;  /* 0x0000000000507805 */ /* 0x000fe2000001ff00 */
[----:B------:R-:W-:Y:S01]  /*1cb0*/  @!P5 IMAD.MOV R43, RZ, RZ, -R43 ;  /* 0x000000ffff2bd224 */ /* 0x000fe200078e0a2b */
[----:B------:R-:W-:Y:S01]  /*1cc0*/  ISETP.GE.AND P5, PT, R26, RZ, PT ;  /* 0x000000ff1a00720c */ /* 0x000fe20003fa6270 */
        /* <DEDUP_REMOVED lines=10> */
[----:B------:R-:W-:Y:S01]  /*1d70*/  @!P6 IMAD.IADD R73, R73, 0x1, -R76 ;  /* 0x000000014949e824 */ /* 0x000fe200078e0a4c */
[----:B------:R-:W-:Y:S01]  /*1d80*/  LOP3.LUT R40, R40, 0x800, RZ, 0xc0, !PT ;  /* 0x0000080028287812 */ /* 0x000fe200078ec0ff */
        /* <DEDUP_REMOVED lines=12> */
[----:B------:R-:W-:Y:S01]  /*1e50*/  VIADD R40, R40, UR5 ;  /* 0x0000000528287c36 */ /* 0x000fe20008000000 */
        /* <DEDUP_REMOVED lines=13> */
[----:B------:R-:W-:-:S02]  /*1f30*/  IMAD R42, R37, 0x20, R40 ;  /* 0x00000020252a7824 */ /* 0x000fc400078e0228 */
        /* <DEDUP_REMOVED lines=11> */
[----:B------:R-:W-:Y:S01]  /*1ff0*/  ISETP.NE.AND P0, PT, R54, RZ, PT ;  /* 0x000000ff3600720c */ /* 0x000fe20003f05270 */
[----:B------:R-:W-:Y:S01]  /*2000*/  IMAD R40, R37, 0x88, RZ ;  /* 0x0000008825287824 */ /* 0x000fe200078e02ff */
[----:B------:R-:W-:Y:S01]  /*2010*/  LOP3.LUT R37, RZ, R55, RZ, 0x33, !PT ;  /* 0x00000037ff257212 */ /* 0x000fe200078e33ff */
[----:B------:R-:W-:Y:S01]  /*2020*/  @!P5 IMAD.MOV R69, RZ, RZ, -R69 ;  /* 0x000000ffff45d224 */ /* 0x000fe200078e0a45 */
[----:B------:R-:W-:Y:S01]  /*2030*/  ISETP.NE.AND P5, PT, R55, RZ, PT ;  /* 0x000000ff3700720c */ /* 0x000fe20003fa5270 */
[----:B------:R-:W-:Y:S01]  /*2040*/  @!P2 IMAD.MOV R72, RZ, RZ, -R72 ;  /* 0x000000ffff48a224 */ /* 0x000fe200078e0a48 */
[----:B------:R-:W-:Y:S01]  /*2050*/  LOP3.LUT R41, R40, R41, RZ, 0xfc, !PT ;  /* 0x0000002928297212 */ /* 0x000fe200078efcff */
[----:B------:R-:W-:Y:S01]  /*2060*/  @!P1 IMAD.MOV R71, RZ, RZ, -R71 ;  /* 0x000000ffff479224 */ /* 0x000fe200078e0a47 */
[C---:B------:R-:W-:Y:S01]  /*2070*/  SEL R38, R37.reuse, R38, !P5 ;  /* 0x0000002625267207 */ /* 0x040fe20006800000 */
[----:B------:R-:W-:Y:S01]  /*2080*/  @!P3 IMAD.MOV R73, RZ, RZ, -R73 ;  /* 0x000000ffff49b224 */ /* 0x000fe200078e0a49 */
[C---:B------:R-:W-:Y:S01]  /*2090*/  SEL R39, R37.reuse, R39, !P5 ;  /* 0x0000002725277207 */ /* 0x040fe20006800000 */
[----:B------:R-:W-:Y:S01]  /*20a0*/  @!P4 IMAD.MOV R74, RZ, RZ, -R74 ;  /* 0x000000ffff4ac224 */ /* 0x000fe200078e0a4a */
[C---:B------:R-:W-:Y:S01]  /*20b0*/  SEL R43, R37.reuse, R43, !P5 ;  /* 0x0000002b252b7207 */ /* 0x040fe20006800000 */
[----:B------:R-:W-:Y:S01]  /*20c0*/  @!P6 IMAD.MOV R75, RZ, RZ, -R75 ;  /* 0x000000ffff4be224 */ /* 0x000fe200078e0a4b */
[C---:B------:R-:W-:Y:S01]  /*20d0*/  SEL R44, R37.reuse, R44, !P5 ;  /* 0x0000002c252c7207 */ /* 0x040fe20006800000 */
[----:B------:R-:W-:Y:S01]  /*20e0*/  IMAD R38, R38, UR7, RZ ;  /* 0x0000000726267c24 */ /* 0x000fe2000f8e02ff */
[----:B------:R-:W-:Y:S01]  /*20f0*/  SEL R45, R37, R45, !P5 ;  /* 0x0000002d252d7207 */ /* 0x000fe20006800000 */
[----:B------:R-:W-:Y:S01]  /*2100*/  IMAD R39, R39, UR7, RZ ;  /* 0x0000000727277c24 */ /* 0x000fe2000f8e02ff */
[----:B------:R-:W-:Y:S01]  /*2110*/  SEL R46, R37, R46, !P5 ;  /* 0x0000002e252e7207 */ /* 0x000fe20006800000 */
[----:B------:R-:W-:Y:S01]  /*2120*/  IMAD R40, R43, UR7, RZ ;  /* 0x000000072b287c24 */ /* 0x000fe2000f8e02ff */
[----:B------:R-:W-:Y:S01]  /*2130*/  SEL R47, R37, R47, !P5 ;  /* 0x0000002f252f7207 */ /* 0x000fe20006800000 */
[----:B------:R-:W-:Y:S01]  /*2140*/  IMAD R55, R45, UR7, RZ ;  /* 0x000000072d377c24 */ /* 0x000fe2000f8e02ff */
[----:B------:R-:W-:-:S02]  /*2150*/  SEL R48, R37, R48, !P5 ;  /* 0x0000003025307207 */ /* 0x000fc40006800000 */
[----:B------:R-:W-:Y:S01]  /*2160*/  SEL R49, R37, R49, !P5 ;  /* 0x0000003125317207 */ /* 0x000fe20006800000 */
[----:B------:R-:W-:Y:S01]  /*2170*/  IMAD R88, R47, UR7, RZ ;  /* 0x000000072f587c24 */ /* 0x000fe2000f8e02ff */
[C---:B------:R-:W-:Y:S01]  /*2180*/  SEL R50, R37.reuse, R50, !P5 ;  /* 0x0000003225327207 */ /* 0x040fe20006800000 */
[----:B------:R-:W-:Y:S01]  /*2190*/  IMAD R48, R48, UR7, RZ ;  /* 0x0000000730307c24 */ /* 0x000fe2000f8e02ff */
        /* <DEDUP_REMOVED lines=42> */
[----:B------:R-:W-:Y:S01]  /*2440*/  SEL R37, R37, R74, !P5 ;  /* 0x0000004a25257207 */ /* 0x000fe20006800000 */
[----:B------:R-:W-:Y:S01]  /*2450*/  IMAD R74, R46, UR7, RZ ;  /* 0x000000072e4a7c24 */ /* 0x000fe2000f8e02ff */
[----:B------:R-:W-:Y:S01]  /*2460*/  @!P0 LOP3.LUT R75, RZ, R54, RZ, 0x33, !PT ;  /* 0x00000036ff4b8212 */ /* 0x000fe200078e33ff */
[----:B------:R-:W-:Y:S01]  /*2470*/  IMAD R54, R44, UR7, RZ ;  /* 0x000000072c367c24 */ /* 0x000fe2000f8e02ff */
[----:B------:R-:W-:Y:S01]  /*2480*/  SHF.R.S32.HI R89, RZ, 0x1f, R38 ;  /* 0x0000001fff597819 */ /* 0x000fe20000011426 */
[----:B------:R-:W-:Y:S01]  /*2490*/  IMAD R76, R37, UR7, RZ ;  /* 0x00000007254c7c24 */ /* 0x000fe2000f8e02ff */
[----:B--2---:R-:W-:Y:S01]  /*24a0*/  IADD3 R37, P5, PT, R38, UR14, RZ ;  /* 0x0000000e26257c10 */ /* 0x004fe2000ffbe0ff */
[----:B------:R-:W-:Y:S01]  /*24b0*/  IMAD R72, R72, UR7, RZ ;  /* 0x0000000748487c24 */ /* 0x000fe2000f8e02ff */
[----:B------:R-:W-:Y:S01]  /*24c0*/  SHF.R.S32.HI R91, RZ, 0x1f, R39 ;  /* 0x0000001fff5b7819 */ /* 0x000fe20000011427 */
[----:B------:R-:W-:Y:S01]  /*24d0*/  IMAD R73, R73, UR7, RZ ;  /* 0x0000000749497c24 */ /* 0x000fe2000f8e02ff */
[----:B------:R-:W-:Y:S01]  /*24e0*/  IADD3 R43, P4, PT, R39, UR14, RZ ;  /* 0x0000000e272b7c10 */ /* 0x000fe2000ff9e0ff */
[----:B------:R-:W0:Y:S01]  /*24f0*/  LDCU UR7, c[0x0][0x3ac] ;  /* 0x00007580ff0777ac */ /* 0x000e220008000800 */
[----:B------:R-:W-:Y:S01]  /*2500*/  SHF.R.S32.HI R97, RZ, 0x1f, R40 ;  /* 0x0000001fff617819 */ /* 0x000fe20000011428 */
[----:B------:R-:W1:Y:S01]  /*2510*/  LDC R39, c[0x0][0x3a8] ;  /* 0x0000ea00ff277b82 */ /* 0x000e620000000800 */
[----:B------:R-:W-:Y:S01]  /*2520*/  IADD3 R44, P3, PT, R40, UR14, RZ ;  /* 0x0000000e282c7c10 */ /* 0x000fe2000ff7e0ff */
[----:B---3--:R-:W-:Y:S01]  /*2530*/  IMAD R75, R75, UR9, RZ ;  /* 0x000000094b4b7c24 */ /* 0x008fe2000f8e02ff */
[----:B------:R-:W-:-:S02]  /*2540*/  SHF.R.S32.HI R99, RZ, 0x1f, R54 ;  /* 0x0000001fff637819 */ /* 0x000fc40000011436 */
[----:B------:R-:W-:Y:S02]  /*2550*/  IADD3 R45, P2, PT, R54, UR14, RZ ;  /* 0x0000000e362d7c10 */ /* 0x000fe4000ff5e0ff */
[----:B------:R-:W-:Y:S02]  /*2560*/  SHF.R.S32.HI R101, RZ, 0x1f, R55 ;  /* 0x0000001fff657819 */ /* 0x000fe40000011437 */
[----:B------:R-:W-:Y:S02]  /*2570*/  IADD3 R46, P1, PT, R55, UR14, RZ ;  /* 0x0000000e372e7c10 */ /* 0x000fe4000ff3e0ff */
[----:B------:R-:W-:Y:S02]  /*2580*/  SHF.R.S32.HI R105, RZ, 0x1f, R88 ;  /* 0x0000001fff697819 */ /* 0x000fe40000011458 */
[----:B------:R-:W-:Y:S02]  /*2590*/  IADD3.X R89, PT, PT, R89, UR15, RZ, P5, !PT ;  /* 0x0000000f59597c10 */ /* 0x000fe4000affe4ff */
[----:B------:R-:W-:Y:S01]  /*25a0*/  IADD3.X R91, PT, PT, R91, UR15, RZ, P4, !PT ;  /* 0x0000000f5b5b7c10 */ /* 0x000fe2000a7fe4ff */
[----:B0-----:R-:W-:Y:S01]  /*25b0*/  IMAD R161, R161, UR7, RZ ;  /* 0x00000007a1a17c24 */ /* 0x001fe2000f8e02ff */
[----:B------:R-:W-:Y:S01]  /*25c0*/  IADD3.X R97, PT, PT, R97, UR15, RZ, P3, !PT ;  /* 0x0000000f61617c10 */ /* 0x000fe20009ffe4ff */
[----:B------:R-:W-:Y:S01]  /*25d0*/  USHF.L.U32 UR4, UR7, 0x5, URZ ;  /* 0x0000000507047899 */ /* 0x000fe200080006ff */
[----:B------:R-:W-:-:S02]  /*25e0*/  IADD3.X R99, PT, PT, R99, UR15, RZ, P2, !PT ;  /* 0x0000000f63637c10 */ /* 0x000fc400097fe4ff */
[----:B------:R-:W-:Y:S01]  /*25f0*/  SHF.R.S32.HI R103, RZ, 0x1f, R74 ;  /* 0x0000001fff677819 */ /* 0x000fe2000001144a */
[----:B------:R-:W-:Y:S01]  /*2600*/  USHF.R.S32.HI UR7, URZ, 0x1f, UR4 ;  /* 0x0000001fff077899 */ /* 0x000fe20008011404 */
[----:B------:R-:W-:Y:S01]  /*2610*/  IADD3 R47, P0, PT, R74, UR14, RZ ;  /* 0x0000000e4a2f7c10 */ /* 0x000fe2000ff1e0ff */
[-C--:B-1----:R-:W-:Y:S01]  /*2620*/  IMAD R162, R162, R39.reuse, RZ ;  /* 0x00000027a2a27224 */ /* 0x082fe200078e02ff */
[----:B------:R-:W-:Y:S01]  /*2630*/  IADD3 R88, P6, PT, R88, UR14, RZ ;  /* 0x0000000e58587c10 */ /* 0x000fe2000ffde0ff */
[-C--:B------:R-:W-:Y:S01]  /*2640*/  IMAD R163, R163, R39.reuse, RZ ;  /* 0x00000027a3a37224 */ /* 0x080fe200078e02ff */
[----:B------:R-:W-:Y:S01]  /*2650*/  SHF.R.S32.HI R107, RZ, 0x1f, R48 ;  /* 0x0000001fff6b7819 */ /* 0x000fe20000011430 */
[-C--:B------:R-:W-:Y:S01]  /*2660*/  IMAD R164, R164, R39.reuse, RZ ;  /* 0x00000027a4a47224 */ /* 0x080fe200078e02ff */
[----:B------:R-:W-:Y:S01]  /*2670*/  IADD3 R90, P5, PT, R48, UR14, RZ ;  /* 0x0000000e305a7c10 */ /* 0x000fe2000ffbe0ff */
[----:B------:R-:W-:Y:S01]  /*2680*/  IMAD.SHL.U32 R165, R39, 0x20, RZ ;  /* 0x0000002027a57824 */ /* 0x000fe200078e00ff */
[----:B------:R-:W-:Y:S01]  /*2690*/  SHF.R.S32.HI R109, RZ, 0x1f, R49 ;  /* 0x0000001fff6d7819 */ /* 0x000fe20000011431 */
[----:B------:R-:W-:Y:S01]  /*26a0*/  IMAD R166, R2, R39, RZ ;  /* 0x0000002702a67224 */ /* 0x000fe200078e02ff */
[----:B------:R-:W-:-:S02]  /*26b0*/  IADD3 R96, P4, PT, R49, UR14, RZ ;  /* 0x0000000e31607c10 */ /* 0x000fc4000ff9e0ff */
[----:B------:R-:W-:Y:S02]  /*26c0*/  SHF.R.S32.HI R111, RZ, 0x1f, R50 ;  /* 0x0000001fff6f7819 */ /* 0x000fe40000011432 */
[----:B------:R-:W-:Y:S02]  /*26d0*/  IADD3 R98, P3, PT, R50, UR14, RZ ;  /* 0x0000000e32627c10 */ /* 0x000fe4000ff7e0ff */
[----:B------:R-:W-:Y:S02]  /*26e0*/  SHF.R.S32.HI R113, RZ, 0x1f, R51 ;  /* 0x0000001fff717819 */ /* 0x000fe40000011433 */
[----:B------:R-:W-:Y:S02]  /*26f0*/  IADD3 R100, P2, PT, R51, UR14, RZ ;  /* 0x0000000e33647c10 */ /* 0x000fe4000ff5e0ff */
[----:B------:R-:W-:Y:S02]  /*2700*/  IADD3.X R101, PT, PT, R101, UR15, RZ, P1, !PT ;  /* 0x0000000f65657c10 */ /* 0x000fe40008ffe4ff */
[----:B------:R-:W-:-:S02]  /*2710*/  SHF.R.S32.HI R115, RZ, 0x1f, R52 ;  /* 0x0000001fff737819 */ /* 0x000fc40000011434 */
[----:B------:R-:W-:Y:S02]  /*2720*/  IADD3 R102, P1, PT, R52, UR14, RZ ;  /* 0x0000000e34667c10 */ /* 0x000fe4000ff3e0ff */
[----:B------:R-:W-:Y:S02]  /*2730*/  IADD3.X R103, PT, PT, R103, UR15, RZ, P0, !PT ;  /* 0x0000000f67677c10 */ /* 0x000fe400087fe4ff */
[----:B------:R-:W-:Y:S02]  /*2740*/  IADD3.X R105, PT, PT, R105, UR15, RZ, P6, !PT ;  /* 0x0000000f69697c10 */ /* 0x000fe4000b7fe4ff */
[----:B------:R-:W-:Y:S02]  /*2750*/  IADD3.X R107, PT, PT, R107, UR15, RZ, P5, !PT ;  /* 0x0000000f6b6b7c10 */ /* 0x000fe4000affe4ff */
[----:B------:R-:W-:Y:S02]  /*2760*/  IADD3.X R109, PT, PT, R109, UR15, RZ, P4, !PT ;  /* 0x0000000f6d6d7c10 */ /* 0x000fe4000a7fe4ff */
[----:B------:R-:W-:-:S02]  /*2770*/  IADD3.X R111, PT, PT, R111, UR15, RZ, P3, !PT ;  /* 0x0000000f6f6f7c10 */ /* 0x000fc40009ffe4ff */
[----:B------:R-:W-:Y:S02]  /*2780*/  IADD3.X R113, PT, PT, R113, UR15, RZ, P2, !PT ;  /* 0x0000000f71717c10 */ /* 0x000fe400097fe4ff */
[----:B------:R-:W-:Y:S02]  /*2790*/  SHF.R.S32.HI R117, RZ, 0x1f, R53 ;  /* 0x0000001fff757819 */ /* 0x000fe40000011435 */
[----:B------:R-:W-:Y:S02]  /*27a0*/  IADD3 R104, P0, PT, R53, UR14, RZ ;  /* 0x0000000e35687c10 */ /* 0x000fe4000ff1e0ff */
[----:B------:R-:W-:Y:S02]  /*27b0*/  SHF.R.S32.HI R119, RZ, 0x1f, R56 ;  /* 0x0000001fff777819 */ /* 0x000fe40000011438 */
[----:B------:R-:W-:Y:S02]  /*27c0*/  IADD3 R106, P6, PT, R56, UR14, RZ ;  /* 0x0000000e386a7c10 */ /* 0x000fe4000ffde0ff */
[----:B------:R-:W-:-:S02]  /*27d0*/  SHF.R.S32.HI R121, RZ, 0x1f, R57 ;  /* 0x0000001fff797819 */ /* 0x000fc40000011439 */
[----:B------:R-:W-:Y:S02]  /*27e0*/  IADD3 R108, P5, PT, R57, UR14, RZ ;  /* 0x0000000e396c7c10 */ /* 0x000fe4000ffbe0ff */
[----:B------:R-:W-:Y:S02]  /*27f0*/  CS2R R56, SRZ ;  /* 0x0000000000387805 */ /* 0x000fe4000001ff00 */
[----:B------:R-:W-:Y:S02]  /*2800*/  SHF.R.S32.HI R123, RZ, 0x1f, R58 ;  /* 0x0000001fff7b7819 */ /* 0x000fe4000001143a */
[----:B------:R-:W-:Y:S02]  /*2810*/  IADD3 R110, P4, PT, R58, UR14, RZ ;  /* 0x0000000e3a6e7c10 */ /* 0x000fe4000ff9e0ff */
[----:B------:R-:W-:Y:S02]  /*2820*/  SHF.R.S32.HI R125, RZ, 0x1f, R59 ;  /* 0x0000001fff7d7819 */ /* 0x000fe4000001143b */
[----:B------:R-:W-:-:S02]  /*2830*/  IADD3 R112, P3, PT, R59, UR14, RZ ;  /* 0x0000000e3b707c10 */ /* 0x000fc4000ff7e0ff */
[----:B------:R-:W-:Y:S02]  /*2840*/  CS2R R58, SRZ ;  /* 0x00000000003a7805 */ /* 0x000fe4000001ff00 */
[----:B------:R-:W-:Y:S02]  /*2850*/  SHF.R.S32.HI R127, RZ, 0x1f, R60 ;  /* 0x0000001fff7f7819 */ /* 0x000fe4000001143c */
[----:B------:R-:W-:Y:S02]  /*2860*/  IADD3 R114, P2, PT, R60, UR14, RZ ;  /* 0x0000000e3c727c10 */ /* 0x000fe4000ff5e0ff */
[----:B------:R-:W-:Y:S02]  /*2870*/  IADD3.X R115, PT, PT, R115, UR15, RZ, P1, !PT ;  /* 0x0000000f73737c10 */ /* 0x000fe40008ffe4ff */
[----:B------:R-:W-:Y:S02]  /*2880*/  SHF.R.S32.HI R38, RZ, 0x7, R0 ;  /* 0x00000007ff267819 */ /* 0x000fe40000011400 */
[----:B------:R-:W-:-:S02]  /*2890*/  SHF.R.S32.HI R129, RZ, 0x1f, R61 ;  /* 0x0000001fff817819 */ /* 0x000fc4000001143d */
[----:B------:R-:W-:Y:S02]  /*28a0*/  IADD3 R116, P1, PT, R61, UR14, RZ ;  /* 0x0000000e3d747c10 */ /* 0x000fe4000ff3e0ff */
[----:B------:R-:W-:Y:S02]  /*28b0*/  CS2R R60, SRZ ;  /* 0x00000000003c7805 */ /* 0x000fe4000001ff00 */
[----:B------:R-:W-:Y:S02]  /*28c0*/  IADD3.X R117, PT, PT, R117, UR15, RZ, P0, !PT ;  /* 0x0000000f75757c10 */ /* 0x000fe400087fe4ff */
[----:B------:R-:W-:Y:S02]  /*28d0*/  IADD3.X R119, PT, PT, R119, UR15, RZ, P6, !PT ;  /* 0x0000000f77777c10 */ /* 0x000fe4000b7fe4ff */
[----:B------:R-:W-:Y:S02]  /*28e0*/  IADD3.X R121, PT, PT, R121, UR15, RZ, P5, !PT ;  /* 0x0000000f79797c10 */ /* 0x000fe4000affe4ff */
[----:B------:R-:W-:-:S02]  /*28f0*/  IADD3.X R123, PT, PT, R123, UR15, RZ, P4, !PT ;  /* 0x0000000f7b7b7c10 */ /* 0x000fc4000a7fe4ff */
[----:B------:R-:W-:Y:S02]  /*2900*/  IADD3.X R125, PT, PT, R125, UR15, RZ, P3, !PT ;  /* 0x0000000f7d7d7c10 */ /* 0x000fe40009ffe4ff */
[----:B------:R-:W-:Y:S02]  /*2910*/  IADD3.X R127, PT, PT, R127, UR15, RZ, P2, !PT ;  /* 0x0000000f7f7f7c10 */ /* 0x000fe400097fe4ff */
[----:B------:R-:W-:Y:S02]  /*2920*/  SGXT R38, R38, 0x1 ;  /* 0x000000012626781a */ /* 0x000fe40000000200 */
        /* <DEDUP_REMOVED lines=12> */
[----:B------:R-:W-:Y:S02]  /*29f0*/  SHF.R.S32.HI R149, RZ, 0x1f, R67 ;  /* 0x0000001fff957819 */ /* 0x000fe40000011443 */
[----:B------:R-:W-:Y:S02]  /*2a00*/  IADD3 R128, P2, PT, R67, UR14, RZ ;  /* 0x0000000e43807c10 */ /* 0x000fe4000ff5e0ff */
[----:B------:R-:W-:-:S02]  /*2a10*/  CS2R R66, SRZ ;  /* 0x0000000000427805 */ /* 0x000fc4000001ff00 */
[----:B------:R-:W-:Y:S02]  /*2a20*/  IADD3.X R129, PT, PT, R129, UR15, RZ, P1, !PT ;  /* 0x0000000f81817c10 */ /* 0x000fe40008ffe4ff */
[----:B------:R-:W-:Y:S02]  /*2a30*/  SHF.R.S32.HI R151, RZ, 0x1f, R68 ;  /* 0x0000001fff977819 */ /* 0x000fe40000011444 */
[----:B------:R-:W-:Y:S02]  /*2a40*/  IADD3 R130, P1, PT, R68, UR14, RZ ;  /* 0x0000000e44827c10 */ /* 0x000fe4000ff3e0ff */
[----:B------:R-:W-:Y:S02]  /*2a50*/  LOP3.LUT R167, R38, 0x88, RZ, 0xc0, !PT ;  /* 0x0000008826a77812 */ /* 0x000fe400078ec0ff */
[----:B------:R-:W-:Y:S02]  /*2a60*/  IADD3.X R131, PT, PT, R131, UR15, RZ, P0, !PT ;  /* 0x0000000f83837c10 */ /* 0x000fe400087fe4ff */
[----:B------:R-:W-:-:S02]  /*2a70*/  IADD3.X R133, PT, PT, R133, UR15, RZ, P6, !PT ;  /* 0x0000000f85857c10 */ /* 0x000fc4000b7fe4ff */
[----:B------:R-:W-:Y:S02]  /*2a80*/  IADD3.X R143, PT, PT, R143, UR15, RZ, P5, !PT ;  /* 0x0000000f8f8f7c10 */ /* 0x000fe4000affe4ff */
[----:B------:R-:W-:Y:S02]  /*2a90*/  IADD3.X R145, PT, PT, R145, UR15, RZ, P4, !PT ;  /* 0x0000000f91917c10 */ /* 0x000fe4000a7fe4ff */
[----:B------:R-:W-:Y:S02]  /*2aa0*/  IADD3.X R147, PT, PT, R147, UR15, RZ, P3, !PT ;  /* 0x0000000f93937c10 */ /* 0x000fe40009ffe4ff */
[----:B------:R-:W-:Y:S02]  /*2ab0*/  IADD3.X R149, PT, PT, R149, UR15, RZ, P2, !PT ;  /* 0x0000000f95957c10 */ /* 0x000fe400097fe4ff */
[----:B------:R-:W-:Y:S02]  /*2ac0*/  IADD3 R132, P0, PT, R69, UR14, RZ ;  /* 0x0000000e45847c10 */ /* 0x000fe4000ff1e0ff */
[----:B------:R-:W-:-:S02]  /*2ad0*/  IADD3 R142, P6, PT, R70, UR14, RZ ;  /* 0x0000000e468e7c10 */ /* 0x000fc4000ffde0ff */
[----:B------:R-:W-:Y:S02]  /*2ae0*/  IADD3 R144, P5, PT, R71, UR14, RZ ;  /* 0x0000000e47907c10 */ /* 0x000fe4000ffbe0ff */
[----:B------:R-:W-:Y:S02]  /*2af0*/  IADD3 R146, P4, PT, R72, UR14, RZ ;  /* 0x0000000e48927c10 */ /* 0x000fe4000ff9e0ff */
[----:B------:R-:W-:Y:S02]  /*2b00*/  IADD3 R148, P3, PT, R73, UR14, RZ ;  /* 0x0000000e49947c10 */ /* 0x000fe4000ff7e0ff */
[----:B------:R-:W-:Y:S02]  /*2b10*/  IADD3 R150, P2, PT, R76, UR14, RZ ;  /* 0x0000000e4c967c10 */ /* 0x000fe4000ff5e0ff */
[----:B------:R-:W-:Y:S02]  /*2b20*/  IADD3.X R151, PT, PT, R151, UR15, RZ, P1, !PT ;  /* 0x0000000f97977c10 */ /* 0x000fe40008ffe4ff */
[----:B------:R-:W-:-:S02]  /*2b30*/  IADD3 R152, P1, PT, R75, UR12, RZ ;  /* 0x0000000c4b987c10 */ /* 0x000fc4000ff3e0ff */
[----:B------:R-:W-:Y:S02]  /*2b40*/  SHF.R.S32.HI R69, RZ, 0x1f, R69 ;  /* 0x0000001fff457819 */ /* 0x000fe40000011445 */
[----:B------:R-:W-:Y:S02]  /*2b50*/  SHF.R.S32.HI R70, RZ, 0x1f, R70 ;  /* 0x0000001fff467819 */ /* 0x000fe40000011446 */
[----:B------:R-:W-:Y:S02]  /*2b60*/  SHF.R.S32.HI R71, RZ, 0x1f, R71 ;  /* 0x0000001fff477819 */ /* 0x000fe40000011447 */
[----:B------:R-:W-:Y:S02]  /*2b70*/  SHF.R.S32.HI R72, RZ, 0x1f, R72 ;  /* 0x0000001fff487819 */ /* 0x000fe40000011448 */
[----:B------:R-:W-:Y:S02]  /*2b80*/  SHF.R.S32.HI R73, RZ, 0x1f, R73 ;  /* 0x0000001fff497819 */ /* 0x000fe40000011449 */
[----:B------:R-:W-:-:S02]  /*2b90*/  SHF.R.S32.HI R76, RZ, 0x1f, R76 ;  /* 0x0000001fff4c7819 */ /* 0x000fc4000001144c */
[----:B------:R-:W-:Y:S02]  /*2ba0*/  LOP3.LUT R169, R38, 0x90, RZ, 0xc0, !PT ;  /* 0x0000009026a97812 */ /* 0x000fe400078ec0ff */
[----:B------:R-:W-:Y:S02]  /*2bb0*/  LOP3.LUT R167, R167, 0x7f, R0, 0x78, !PT ;  /* 0x0000007fa7a77812 */ /* 0x000fe400078e7800 */
[----:B------:R-:W-:Y:S02]  /*2bc0*/  IADD3 R42, PT, PT, R77, R42, R36 ;  /* 0x0000002a4d2a7210 */ /* 0x000fe40007ffe024 */
[----:B------:R-:W-:Y:S02]  /*2bd0*/  IADD3.X R153, PT, PT, R69, UR15, RZ, P0, !PT ;  /* 0x0000000f45997c10 */ /* 0x000fe400087fe4ff */
[----:B------:R-:W-:Y:S02]  /*2be0*/  CS2R R68, SRZ ;  /* 0x0000000000447805 */ /* 0x000fe4000001ff00 */
[----:B------:R-:W-:-:S02]  /*2bf0*/  IADD3.X R154, PT, PT, R70, UR15, RZ, P6, !PT ;  /* 0x0000000f469a7c10 */ /* 0x000fc4000b7fe4ff */
[----:B------:R-:W-:Y:S02]  /*2c00*/  IADD3.X R155, PT, PT, R71, UR15, RZ, P5, !PT ;  /* 0x0000000f479b7c10 */ /* 0x000fe4000affe4ff */
[----:B------:R-:W-:Y:S02]  /*2c10*/  CS2R R70, SRZ ;  /* 0x0000000000467805 */ /* 0x000fe4000001ff00 */
[----:B------:R-:W-:Y:S02]  /*2c20*/  IADD3.X R156, PT, PT, R72, UR15, RZ, P4, !PT ;  /* 0x0000000f489c7c10 */ /* 0x000fe4000a7fe4ff */
[----:B------:R-:W-:Y:S02]  /*2c30*/  IADD3.X R157, PT, PT, R73, UR15, RZ, P3, !PT ;  /* 0x0000000f499d7c10 */ /* 0x000fe40009ffe4ff */
[----:B------:R-:W-:Y:S02]  /*2c40*/  CS2R R72, SRZ ;  /* 0x0000000000487805 */ /* 0x000fe4000001ff00 */
[----:B------:R-:W-:-:S02]  /*2c50*/  IADD3.X R158, PT, PT, R76, UR15, RZ, P2, !PT ;  /* 0x0000000f4c9e7c10 */ /* 0x000fc400097fe4ff */
[----:B------:R-:W-:Y:S02]  /*2c60*/  CS2R R76, SRZ ;  /* 0x00000000004c7805 */ /* 0x000fe4000001ff00 */
[----:B------:R-:W-:Y:S02]  /*2c70*/  LEA.HI.X.SX32 R159, R75, UR13, 0x1, P1 ;  /* 0x0000000d4b9f7c11 */ /* 0x000fe400088f0eff */
[----:B------:R-:W-:Y:S02]  /*2c80*/  CS2R R74, SRZ ;  /* 0x00000000004a7805 */ /* 0x000fe4000001ff00 */
[----:B------:R-:W-:Y:S02]  /*2c90*/  SHF.R.S32.HI R168, RZ, 0x1f, R161 ;  /* 0x0000001fffa87819 */ /* 0x000fe400000114a1 */
[----:B------:R-:W-:Y:S02]  /*2ca0*/  LOP3.LUT R169, R169, 0x7f, R0, 0x78, !PT ;  /* 0x0000007fa9a97812 */ /* 0x000fe400078e7800 */
[----:B------:R-:W-:-:S02]  /*2cb0*/  LOP3.LUT R40, R41, 0x8, RZ, 0x3c, !PT ;  /* 0x0000000829287812 */ /* 0x000fc400078e3cff */
[C---:B------:R-:W-:Y:S02]  /*2cc0*/  LOP3.LUT R39, R41.reuse, 0x10, RZ, 0x3c, !PT ;  /* 0x0000001029277812 */ /* 0x040fe400078e3cff */
[----:B------:R-:W-:Y:S02]  /*2cd0*/  LOP3.LUT R38, R41, 0x18, RZ, 0x3c, !PT ;  /* 0x0000001829267812 */ /* 0x000fe400078e3cff */
[----:B------:R-:W-:-:S07]  /*2ce0*/  LOP3.LUT R160, R167, 0x10, RZ, 0x3c, !PT ;  /* 0x00000010a7a07812 */ /* 0x000fce00078e3cff */
.L_x_2:
[C---:B------:R-:W-:Y:S02]  /*2cf0*/  ISETP.GE.AND P1, PT, R2.reuse, UR8, PT ;  /* 0x0000000802007c0c */ /* 0x040fe4000bf26270 */
[----:B------:R-:W-:Y:S02]  /*2d00*/  LOP3.LUT R48, R2, 0x10, RZ, 0xfc, !PT ;  /* 0x0000001002307812 */ /* 0x000fe400078efcff */
[----:B------:R-:W-:Y:S02]  /*2d10*/  IADD3 R54, P2, PT, R166, R152, RZ ;  /* 0x00000098a6367210 */ /* 0x000fe40007f5e0ff */
[----:B------:R-:W-:Y:S02]  /*2d20*/  ISETP.GE.AND P0, PT, R48, UR8, PT ;  /* 0x0000000830007c0c */ /* 0x000fe4000bf06270 */
[C---:B------:R-:W-:Y:S02]  /*2d30*/  LOP3.LUT R48, R2.reuse, 0x8, RZ, 0xfc, !PT ;  /* 0x0000000802307812 */ /* 0x040fe400078efcff */
[----:B------:R-:W-:-:S02]  /*2d40*/  LOP3.LUT R49, R2, 0x18, RZ, 0xfc, !PT ;  /* 0x0000001802317812 */ /* 0x000fc400078efcff */
[----:B------:R-:W-:Y:S02]  /*2d50*/  PRMT R94, RZ, 0x7610, R94 ;  /* 0x00007610ff5e7816 */ /* 0x000fe4000000005e */
[----:B------:R-:W-:Y:S02]  /*2d60*/  LEA.HI.X.SX32 R55, R166, R159, 0x1, P2 ;  /* 0x0000009fa6377211 */ /* 0x000fe400010f0eff */
[----:B------:R-:W-:Y:S02]  /*2d70*/  ISETP.GE.AND P4, PT, R48, UR8, PT ;  /* 0x0000000830007c0c */ /* 0x000fe4000bf86270 */
[----:B------:R-:W-:Y:S01]  /*2d80*/  ISETP.GE.AND P5, PT, R49, UR8, PT ;  /* 0x0000000831007c0c */ /* 0x000fe2000bfa6270 */
[----:B------:R0:W2:Y:S01]  /*2d90*/  @!P1 LDG.E.U8 R94, desc[UR10][R54.64] ;  /* 0x0000000a365e9981 */ /* 0x0000a2000c1e1100 */
[-C--:B------:R-:W-:Y:S02]  /*2da0*/  IADD3 R50, P2, PT, R163, R152.reuse, RZ ;  /* 0x00000098a3327210 */ /* 0x080fe40007f5e0ff */
[----:B------:R-:W-:-:S02]  /*2db0*/  IADD3 R52, P3, PT, R164, R152, RZ ;  /* 0x00000098a4347210 */ /* 0x000fc40007f7e0ff */
[----:B------:R-:W-:Y:S02]  /*2dc0*/  IADD3 R48, P1, PT, R162, R152, RZ ;  /* 0x00000098a2307210 */ /* 0x000fe40007f3e0ff */
[----:B------:R-:W-:Y:S02]  /*2dd0*/  PRMT R134, RZ, 0x7610, R134 ;  /* 0x00007610ff867816 */ /* 0x000fe40000000086 */
[-C--:B------:R-:W-:Y:S02]  /*2de0*/  LEA.HI.X.SX32 R51, R163, R159.reuse, 0x1, P2 ;  /* 0x0000009fa3337211 */ /* 0x080fe400010f0eff */
[----:B------:R-:W-:Y:S02]  /*2df0*/  PRMT R95, RZ, 0x7610, R95 ;  /* 0x00007610ff5f7816 */ /* 0x000fe4000000005f */
[----:B------:R-:W-:Y:S01]  /*2e00*/  PRMT R135, RZ, 0x7610, R135 ;  /* 0x00007610ff877816 */ /* 0x000fe20000000087 */
[----:B------:R-:W3:Y:S01]  /*2e10*/  @!P0 LDG.E.U8 R134, desc[UR10][R50.64] ;  /* 0x0000000a32868981 */ /* 0x000ee2000c1e1100 */
[----:B------:R-:W-:-:S02]  /*2e20*/  LEA.HI.X.SX32 R53, R164, R159, 0x1, P3 ;  /* 0x0000009fa4357211 */ /* 0x000fc400018f0eff */
[----:B------:R-:W-:-:S03]  /*2e30*/  LEA.HI.X.SX32 R49, R162, R159, 0x1, P1 ;  /* 0x0000009fa2317211 */ /* 0x000fc600008f0eff */
[----:B------:R-:W4:Y:S04]  /*2e40*/  @!P4 LDG.E.U8 R95, desc[UR10][R52.64] ;  /* 0x0000000a345fc981 */ /* 0x000f28000c1e1100 */
[----:B------:R1:W5:Y:S01]  /*2e50*/  @!P5 LDG.E.U8 R135, desc[UR10][R48.64] ;  /* 0x0000000a3087d981 */ /* 0x000362000c1e1100 */
[----:B------:R-:W-:Y:S01]  /*2e60*/  BAR.SYNC.DEFER_BLOCKING 0x0 ;  /* 0x0000000000007b1d */ /* 0x000fe20000010000 */
[----:B0-----:R-:W-:Y:S02]  /*2e70*/  LOP3.LUT R54, R0, 0x1f, RZ, 0xc0, !PT ;  /* 0x0000001f00367812 */ /* 0x001fe400078ec0ff */
[----:B------:R-:W-:Y:S02]  /*2e80*/  IADD3 R92, P1, PT, R161, R43, RZ ;  /* 0x0000002ba15c7210 */ /* 0x000fe40007f3e0ff */
[----:B------:R-:W-:-:S02]  /*2e90*/  ISETP.GE.AND P0, PT, R54, UR8, PT ;  /* 0x0000000836007c0c */ /* 0x000fc4000bf06270 */
[C---:B------:R-:W-:Y:S01]  /*2ea0*/  IADD3 R54, P2, PT, R161.reuse, R45, RZ ;  /* 0x0000002da1367210 */ /* 0x040fe20007f5e0ff */
[C---:B------:R-:W-:Y:S01]  /*2eb0*/  IMAD.X R93, R168.reuse, 0x1, R91, P1 ;  /* 0x00000001a85d7824 */ /* 0x040fe200008e065b */
[----:B------:R-:W-:Y:S02]  /*2ec0*/  PRMT R140, RZ, 0x7610, R140 ;  /* 0x00007610ff8c7816 */ /* 0x000fe4000000008c */
[----:B------:R-:W-:Y:S01]  /*2ed0*/  PRMT R178, RZ, 0x7610, R178 ;  /* 0x00007610ffb27816 */ /* 0x000fe200000000b2 */
[C---:B------:R-:W-:Y:S01]  /*2ee0*/  IMAD.X R55, R168.reuse, 0x1, R99, P2 ;  /* 0x00000001a8377824 */ /* 0x040fe200010e0663 */
[C---:B-1----:R-:W-:Y:S02]  /*2ef0*/  IADD3 R48, P1, PT, R161.reuse, R47, RZ ;  /* 0x0000002fa1307210 */ /* 0x042fe40007f3e0ff */
[C---:B------:R-:W-:Y:S02]  /*2f00*/  IADD3 R50, P2, PT, R161.reuse, R88, RZ ;  /* 0x00000058a1327210 */ /* 0x040fe40007f5e0ff */
[----:B------:R-:W-:Y:S01]  /*2f10*/  IADD3 R52, P3, PT, R161, R90, RZ ;  /* 0x0000005aa1347210 */ /* 0x000fe20007f7e0ff */
[C---:B------:R-:W-:Y:S01]  /*2f20*/  IMAD.X R49, R168.reuse, 0x1, R103, P1 ;  /* 0x00000001a8317824 */ /* 0x040fe200008e0667 */
[----:B------:R-:W-:Y:S01]  /*2f30*/  PRMT R180, RZ, 0x7610, R180 ;  /* 0x00007610ffb47816 */ /* 0x000fe200000000b4 */
[C---:B------:R-:W-:Y:S01]  /*2f40*/  IMAD.X R51, R168.reuse, 0x1, R105, P2 ;  /* 0x00000001a8337824 */ /* 0x040fe200010e0669 */
[----:B------:R-:W-:Y:S01]  /*2f50*/  PRMT R182, RZ, 0x7610, R182 ;  /* 0x00007610ffb67816 */ /* 0x000fe200000000b6 */
[----:B------:R-:W-:Y:S01]  /*2f60*/  IMAD.X R53, R168, 0x1, R107, P3 ;  /* 0x00000001a8357824 */ /* 0x000fe200018e066b */
[----:B------:R-:W-:-:S02]  /*2f70*/  PRMT R184, RZ, 0x7610, R184 ;  /* 0x00007610ffb87816 */ /* 0x000fc400000000b8 */
[----:B------:R-:W-:Y:S02]  /*2f80*/  PRMT R186, RZ, 0x7610, R186 ;  /* 0x00007610ffba7816 */ /* 0x000fe400000000ba */
[----:B------:R-:W-:Y:S02]  /*2f90*/  PRMT R188, RZ, 0x7610, R188 ;  /* 0x00007610ffbc7816 */ /* 0x000fe400000000bc */
[----:B------:R-:W-:Y:S02]  /*2fa0*/  PRMT R190, RZ, 0x7610, R190 ;  /* 0x00007610ffbe7816 */ /* 0x000fe400000000be */
[----:B------:R-:W-:Y:S02]  /*2fb0*/  PRMT R200, RZ, 0x7610, R200 ;  /* 0x00007610ffc87816 */ /* 0x000fe400000000c8 */
[----:B------:R-:W-:Y:S02]  /*2fc0*/  PRMT R202, RZ, 0x7610, R202 ;  /* 0x00007610ffca7816 */ /* 0x000fe400000000ca */
        /* <DEDUP_REMOVED lines=20> */
[----:B------:R-:W-:Y:S01]  /*3110*/  PRMT R252, RZ, 0x7610, R252 ;  /* 0x00007610fffc7816 */ /* 0x000fe200000000fc */
[----:B--2---:R0:W-:Y:S04]  /*3120*/  STS.U8 [R167+UR5], R94 ;  /* 0x0000005ea7007988 */ /* 0x0041e80008000005 */
[----:B---3--:R-:W-:Y:S04]  /*3130*/  STS.U8 [R167+UR5+0x200], R134 ;  /* 0x00020086a7007988 */ /* 0x008fe80008000005 */
[----:B----4-:R1:W-:Y:S04]  /*3140*/  STS.U8 [R160+UR5+0x100], R95 ;  /* 0x0001005fa0007988 */ /* 0x0103e80008000005 */
[----:B-----5:R2:W-:Y:S01]  /*3150*/  STS.U8 [R160+UR5+0x300], R135 ;  /* 0x00030087a0007988 */ /* 0x0205e20008000005 */
[----:B------:R-:W-:Y:S01]  /*3160*/  BAR.SYNC.DEFER_BLOCKING 0x0 ;  /* 0x0000000000007b1d */ /* 0x000fe20000010000 */
[----:B0-----:R-:W-:-:S05]  /*3170*/  IADD3 R94, P3, PT, R161, R100, RZ ;  /* 0x00000064a15e7210 */ /* 0x001fca0007f7e0ff */
[----:B-1----:R-:W-:Y:S01]  /*3180*/  IMAD.X R95, R168, 0x1, R113, P3 ;  /* 0x00000001a85f7824 */ /* 0x002fe200018e0671 */
[----:B------:R0:W3:Y:S04]  /*3190*/  @!P0 LDG.E.U8 R140, desc[UR10][R92.64] ;  /* 0x0000000a5c8c8981 */ /* 0x0000e8000c1e1100 */
[----:B------:R1:W4:Y:S04]  /*31a0*/  @!P0 LDG.E.U8 R178, desc[UR10][R54.64] ;  /* 0x0000000a36b28981 */ /* 0x000328000c1e1100 */
[----:B------:R5:W4:Y:S01]  /*31b0*/  @!P0 LDG.E.U8 R180, desc[UR10][R48.64] ;  /* 0x0000000a30b48981 */ /* 0x000b22000c1e1100 */
[----:B0-----:R-:W-:-:S03]  /*31c0*/  IADD3 R92, P2, PT, R161, R98, RZ ;  /* 0x00000062a15c7210 */ /* 0x001fc60007f5e0ff */
[----:B------:R0:W4:Y:S01]  /*31d0*/  @!P0 LDG.E.U8 R182, desc[UR10][R50.64] ;  /* 0x0000000a32b68981 */ /* 0x000122000c1e1100 */
[C---:B-1----:R-:W-:Y:S01]  /*31e0*/  IADD3 R54, P1, PT, R161.reuse, R96, RZ ;  /* 0x00000060a1367210 */ /* 0x042fe20007f3e0ff */
[C---:B------:R-:W-:Y:S02]  /*31f0*/  IMAD.X R93, R168.reuse, 0x1, R111, P2 ;  /* 0x00000001a85d7824 */ /* 0x040fe400010e066f */
[----:B------:R1:W4:Y:S02]  /*3200*/  @!P0 LDG.E.U8 R184, desc[UR10][R52.64] ;  /* 0x0000000a34b88981 */ /* 0x000324000c1e1100 */
[----:B------:R-:W-:Y:S01]  /*3210*/  IMAD.X R55, R168, 0x1, R109, P1 ;  /* 0x00000001a8377824 */ /* 0x000fe200008e066d */
[C---:B-----5:R-:W-:Y:S01]  /*3220*/  IADD3 R48, P1, PT, R161.reuse, R102, RZ ;  /* 0x00000066a1307210 */ /* 0x060fe20007f3e0ff */
[----:B------:R5:W4:Y:S01]  /*3230*/  @!P0 LDG.E.U8 R188, desc[UR10][R92.64] ;  /* 0x0000000a5cbc8981 */ /* 0x000b22000c1e1100 */
[----:B0-----:R-:W-:-:S03]  /*3240*/  IADD3 R50, P2, PT, R161, R104, RZ ;  /* 0x00000068a1327210 */ /* 0x001fc60007f5e0ff */
[----:B------:R0:W4:Y:S01]  /*3250*/  @!P0 LDG.E.U8 R186, desc[UR10][R54.64] ;  /* 0x0000000a36ba8981 */ /* 0x000122000c1e1100 */
[C---:B-1----:R-:W-:Y:S01]  /*3260*/  IADD3 R52, P3, PT, R161.reuse, R106, RZ ;  /* 0x0000006aa1347210 */ /* 0x042fe20007f7e0ff */
[C---:B------:R-:W-:Y:S02]  /*3270*/  IMAD.X R49, R168.reuse, 0x1, R115, P1 ;  /* 0x00000001a8317824 */ /* 0x040fe400008e0673 */
[----:B------:R1:W4:Y:S01]  /*3280*/  @!P0 LDG.E.U8 R190, desc[UR10][R94.64] ;  /* 0x0000000a5ebe8981 */ /* 0x000322000c1e1100 */
[C---:B------:R-:W-:Y:S01]  /*3290*/  IMAD.X R51, R168.reuse, 0x1, R117, P2 ;  /* 0x00000001a8337824 */ /* 0x040fe200010e0675 */
[C---:B-----5:R-:W-:Y:S01]  /*32a0*/  IADD3 R92, P2, PT, R161.reuse, R112, RZ ;  /* 0x00000070a15c7210 */ /* 0x060fe20007f5e0ff */
[C---:B------:R-:W-:Y:S01]  /*32b0*/  IMAD.X R53, R168.reuse, 0x1, R119, P3 ;  /* 0x00000001a8357824 */ /* 0x040fe200018e0677 */
[----:B------:R5:W4:Y:S01]  /*32c0*/  @!P0 LDG.E.U8 R200, desc[UR10][R48.64] ;  /* 0x0000000a30c88981 */ /* 0x000b22000c1e1100 */
[C---:B0-----:R-:W-:Y:S02]  /*32d0*/  IADD3 R54, P1, PT, R161.reuse, R108, RZ ;  /* 0x0000006ca1367210 */ /* 0x041fe40007f3e0ff */
[C---:B------:R-:W-:Y:S01]  /*32e0*/  IMAD.X R93, R168.reuse, 0x1, R125, P2 ;  /* 0x00000001a85d7824 */ /* 0x040fe200010e067d */
[----:B------:R0:W4:Y:S01]  /*32f0*/  @!P0 LDG.E.U8 R202, desc[UR10][R50.64] ;  /* 0x0000000a32ca8981 */ /* 0x000122000c1e1100 */
[----:B-1----:R-:W-:Y:S01]  /*3300*/  IADD3 R94, P3, PT, R161, R116, RZ ;  /* 0x00000074a15e7210 */ /* 0x002fe20007f7e0ff */
[----:B------:R-:W-:-:S02]  /*3310*/  IMAD.X R55, R168, 0x1, R121, P1 ;  /* 0x00000001a8377824 */ /* 0x000fc400008e0679 */
[----:B------:R1:W4:Y:S01]  /*3320*/  @!P0 LDG.E.U8 R204, desc[UR10][R52.64] ;  /* 0x0000000a34cc8981 */ /* 0x000322000c1e1100 */
[C---:B-----5:R-:W-:Y:S01]  /*3330*/  IADD3 R48, P1, PT, R161.reuse, R120, RZ ;  /* 0x00000078a1307210 */ /* 0x060fe20007f3e0ff */
[C---:B------:R-:W-:Y:S02]  /*3340*/  IMAD.X R95, R168.reuse, 0x1, R129, P3 ;  /* 0x00000001a85f7824 */ /* 0x040fe400018e0681 */
[----:B------:R5:W4:Y:S01]  /*3350*/  @!P0 LDG.E.U8 R208, desc[UR10][R54.64] ;  /* 0x0000000a36d08981 */ /* 0x000b22000c1e1100 */
[C---:B0-----:R-:W-:Y:S01]  /*3360*/  IADD3 R50, P2, PT, R161.reuse, R122, RZ ;  /* 0x0000007aa1327210 */ /* 0x041fe20007f5e0ff */
[C---:B------:R-:W-:Y:S02]  /*3370*/  IMAD.X R49, R168.reuse, 0x1, R133, P1 ;  /* 0x00000001a8317824 */ /* 0x040fe400008e0685 */
        /* <DEDUP_REMOVED lines=19> */
[C---:B-1----:R-:W-:Y:S01]  /*34b0*/  IADD3 R52, P3, PT, R161.reuse, R144, RZ ;  /* 0x00000090a1347210 */ /* 0x042fe20007f7e0ff */
[C---:B------:R-:W-:Y:S01]  /*34c0*/  IMAD.X R51, R168.reuse, 0x1, R154, P2 ;  /* 0x00000001a8337824 */ /* 0x040fe200010e069a */
[C---:B------:R-:W-:Y:S01]  /*34d0*/  IADD3 R134, P1, PT, R161.reuse, R146, RZ ;  /* 0x00000092a1867210 */ /* 0x040fe20007f3e0ff */
[----:B------:R1:W4:Y:S01]  /*34e0*/  @!P0 LDG.E.U8 R232, desc[UR10][R94.64] ;  /* 0x0000000a5ee88981 */ /* 0x000322000c1e1100 */
[C---:B------:R-:W-:Y:S01]  /*34f0*/  IADD3 R136, P2, PT, R161.reuse, R148, RZ ;  /* 0x00000094a1887210 */ /* 0x040fe20007f5e0ff */
[C---:B------:R-:W-:Y:S01]  /*3500*/  IMAD.X R53, R168.reuse, 0x1, R155, P3 ;  /* 0x00000001a8357824 */ /* 0x040fe200018e069b */
[C---:B------:R-:W-:Y:S01]  /*3510*/  IADD3 R138, P3, PT, R161.reuse, R150, RZ ;  /* 0x00000096a18a7210 */ /* 0x040fe20007f7e0ff */
[C---:B--2---:R-:W-:Y:S01]  /*3520*/  IMAD.X R135, R168.reuse, 0x1, R156, P1 ;  /* 0x00000001a8877824 */ /* 0x044fe200008e069c */
[C---:B-----5:R-:W-:Y:S01]  /*3530*/  IADD3 R54, P1, PT, R161.reuse, R110, RZ ;  /* 0x0000006ea1367210 */ /* 0x060fe20007f3e0ff */
[C---:B------:R-:W-:Y:S01]  /*3540*/  IMAD.X R137, R168.reuse, 0x1, R157, P2 ;  /* 0x00000001a8897824 */ /* 0x040fe200010e069d */
[C---:B0-----:R-:W-:Y:S01]  /*3550*/  IADD3 R92, P2, PT, R161.reuse, R114, RZ ;  /* 0x00000072a15c7210 */ /* 0x041fe20007f5e0ff */
[C---:B------:R-:W-:Y:S01]  /*3560*/  IMAD.X R139, R168.reuse, 0x1, R158, P3 ;  /* 0x00000001a88b7824 */ /* 0x040fe200018e069e */
[----:B------:R0:W2:Y:S01]  /*3570*/  @!P0 LDG.E.U8 R230, desc[UR10][R48.64] ;  /* 0x0000000a30e68981 */ /* 0x0000a2000c1e1100 */
[----:B-1----:R-:W-:Y:S01]  /*3580*/  IADD3 R94, P3, PT, R161, R118, RZ ;  /* 0x00000076a15e7210 */ /* 0x002fe20007f7e0ff */
[----:B------:R-:W-:-:S02]  /*3590*/  IMAD.X R55, R168, 0x1, R123, P1 ;  /* 0x00000001a8377824 */ /* 0x000fc400008e067b */
[----:B------:R1:W5:Y:S01]  /*35a0*/  @!P0 LDG.E.U8 R228, desc[UR10][R50.64] ;  /* 0x0000000a32e48981 */ /* 0x000362000c1e1100 */
[C---:B------:R-:W-:Y:S02]  /*35b0*/  IMAD.X R93, R168.reuse, 0x1, R127, P2 ;  /* 0x00000001a85d7824 */ /* 0x040fe400010e067f */
[----:B------:R-:W-:Y:S01]  /*35c0*/  IMAD.X R95, R168, 0x1, R131, P3 ;  /* 0x00000001a85f7824 */ /* 0x000fe200018e0683 */
[----:B------:R1:W5:Y:S01]  /*35d0*/  @!P0 LDG.E.U8 R226, desc[UR10][R52.64] ;  /* 0x0000000a34e28981 */ /* 0x000362000c1e1100 */
[----:B0-----:R-:W-:-:S03]  /*35e0*/  IADD3 R48, P3, PT, R161, R46, RZ ;  /* 0x0000002ea1307210 */ /* 0x001fc60007f7e0ff */
[----:B------:R0:W5:Y:S01]  /*35f0*/  @!P0 LDG.E.U8 R220, desc[UR10][R138.64] ;  /* 0x0000000a8adc8981 */ /* 0x000162000c1e1100 */
[----:B-1----:R-:W-:-:S03]  /*3600*/  IADD3 R50, P2, PT, R161, R44, RZ ;  /* 0x0000002ca1327210 */ /* 0x002fc60007f5e0ff */
[----:B------:R-:W5:Y:S01]  /*3610*/  @!P0 LDG.E.U8 R224, desc[UR10][R134.64] ;  /* 0x0000000a86e08981 */ /* 0x000f62000c1e1100 */
[----:B------:R-:W-:Y:S01]  /*3620*/  IADD3 R52, P1, PT, R161, R37, RZ ;  /* 0x00000025a1347210 */ /* 0x000fe20007f3e0ff */
[C---:B------:R-:W-:Y:S02]  /*3630*/  IMAD.X R49, R168.reuse, 0x1, R101, P3 ;  /* 0x00000001a8317824 */ /* 0x040fe400018e0665 */
[----:B------:R-:W5:Y:S01]  /*3640*/  @!P0 LDG.E.U8 R222, desc[UR10][R136.64] ;  /* 0x0000000a88de8981 */ /* 0x000f62000c1e1100 */
[C---:B------:R-:W-:Y:S01]  /*3650*/  IMAD.X R51, R168.reuse, 0x1, R97, P2 ;  /* 0x00000001a8337824 */ /* 0x040fe200010e0661 */
[----:B0-----:R-:W-:Y:S01]  /*3660*/  PRMT R138, RZ, 0x7610, R138 ;  /* 0x00007610ff8a7816 */ /* 0x001fe2000000008a */
[----:B------:R-:W-:Y:S01]  /*3670*/  IMAD.X R53, R168, 0x1, R89, P1 ;  /* 0x00000001a8357824 */ /* 0x000fe200008e0659 */
[----:B------:R-:W5:Y:S04]  /*3680*/  @!P0 LDG.E.U8 R244, desc[UR10][R94.64] ;  /* 0x0000000a5ef48981 */ /* 0x000f68000c1e1100 */
[----:B------:R0:W5:Y:S04]  /*3690*/  @!P0 LDG.E.U8 R246, desc[UR10][R92.64] ;  /* 0x0000000a5cf68981 */ /* 0x000168000c1e1100 */
[----:B------:R-:W5:Y:S04]  /*36a0*/  @!P0 LDG.E.U8 R248, desc[UR10][R54.64] ;  /* 0x0000000a36f88981 */ /* 0x000f68000c1e1100 */
[----:B------:R-:W5:Y:S04]  /*36b0*/  @!P0 LDG.E.U8 R138, desc[UR10][R48.64] ;  /* 0x0000000a308a8981 */ /* 0x000f68000c1e1100 */
[----:B------:R-:W5:Y:S04]  /*36c0*/  @!P0 LDG.E.U8 R250, desc[UR10][R50.64] ;  /* 0x0000000a32fa8981 */ /* 0x000f68000c1e1100 */
[----:B------:R-:W5:Y:S04]  /*36d0*/  @!P0 LDG.E.U8 R252, desc[UR10][R52.64] ;  /* 0x0000000a34fc8981 */ /* 0x000f68000c1e1100 */
[----:B0-----:R-:W-:Y:S04]  /*36e0*/  LDS.U8 R92, [R41+UR5] ;  /* 0x00000005295c7984 */ /* 0x001fe80008000000 */
[----:B------:R-:W0:Y:S04]  /*36f0*/  LDS.U8 R93, [R41+UR5+0x20] ;  /* 0x00002005295d7984 */ /* 0x000e280008000000 */
[----:B------:R-:W-:Y:S04]  /*3700*/  LDS.U8 R179, [R41+UR5+0x40] ;  /* 0x0000400529b37984 */ /* 0x000fe80008000000 */
[----:B------:R-:W-:Y:S04]  /*3710*/  LDS.U8 R192, [R41+UR5+0x60] ;  /* 0x0000600529c07984 */ /* 0x000fe80008000000 */
[----:B------:R-:W-:Y:S04]  /*3720*/  LDS.U8 R94, [R41+UR5+0x200] ;  /* 0x00020005295e7984 */ /* 0x000fe80008000000 */
[----:B------:R-:W1:Y:S04]  /*3730*/  LDS.U8 R95, [R41+UR5+0x220] ;  /* 0x00022005295f7984 */ /* 0x000e680008000000 */
[----:B------:R-:W-:Y:S04]  /*3740*/  LDS.U8 R181, [R41+UR5+0x240] ;  /* 0x0002400529b57984 */ /* 0x000fe80008000000 */
[----:B------:R-:W-:Y:S04]  /*3750*/  LDS.U8 R194, [R41+UR5+0x260] ;  /* 0x0002600529c27984 */ /* 0x000fe80008000000 */
[----:B------:R-:W-:Y:S04]  /*3760*/  LDS.U8 R134, [R40+UR5] ;  /* 0x0000000528867984 */ /* 0x000fe80008000000 */
[----:B------:R-:W0:Y:S04]  /*3770*/  LDS.U8 R135, [R40+UR5+0x20] ;  /* 0x0000200528877984 */ /* 0x000e280008000000 */
[----:B------:R-:W-:Y:S04]  /*3780*/  LDS.U8 R183, [R40+UR5+0x40] ;  /* 0x0000400528b77984 */ /* 0x000fe80008000000 */
[----:B------:R-:W-:Y:S04]  /*3790*/  LDS.U8 R196, [R40+UR5+0x60] ;  /* 0x0000600528c47984 */ /* 0x000fe80008000000 */
[----:B------:R-:W-:Y:S04]  /*37a0*/  LDS.U8 R136, [R40+UR5+0x200] ;  /* 0x0002000528887984 */ /* 0x000fe80008000000 */
[----:B------:R-:W0:Y:S04]  /*37b0*/  LDS.U8 R137, [R40+UR5+0x220] ;  /* 0x0002200528897984 */ /* 0x000e280008000000 */
        /* <DEDUP_REMOVED lines=17> */
[----:B------:R-:W-:Y:S01]  /*38d0*/  LDS.U8 R177, [R38+UR5+0x260] ;  /* 0x0002600526b17984 */ /* 0x000fe20008000000 */
[----:B------:R-:W-:Y:S06]  /*38e0*/  BAR.SYNC.DEFER_BLOCKING 0x0 ;  /* 0x0000000000007b1d */ /* 0x000fec0000010000 */
[----:B---3--:R-:W-:Y:S04]  /*38f0*/  STS.U8 [R169+UR5+0x1e00], R140 ;  /* 0x001e008ca9007988 */ /* 0x008fe80008000005 */
[----:B----4-:R-:W-:Y:S04]  /*3900*/  STS.U8 [R169+UR5+0x1c00], R178 ;  /* 0x001c00b2a9007988 */ /* 0x010fe80008000005 */
[----:B------:R-:W-:Y:S04]  /*3910*/  STS.U8 [R169+UR5+0x1a00], R180 ;  /* 0x001a00b4a9007988 */ /* 0x000fe80008000005 */
        /* <DEDUP_REMOVED lines=17> */
[----:B--2---:R-:W-:Y:S04]  /*3a30*/  STS.U8 [R169+UR5+0x500], R230 ;  /* 0x000500e6a9007988 */ /* 0x004fe80008000005 */
[----:B-----5:R-:W-:Y:S04]  /*3a40*/  STS.U8 [R169+UR5+0x400], R228 ;  /* 0x000400e4a9007988 */ /* 0x020fe80008000005 */
[----:B------:R-:W-:Y:S04]  /*3a50*/  STS.U8 [R169+UR5+0x300], R226 ;  /* 0x000300e2a9007988 */ /* 0x000fe80008000005 */
[----:B------:R-:W-:Y:S04]  /*3a60*/  STS.U8 [R169+UR5], R220 ;  /* 0x000000dca9007988 */ /* 0x000fe80008000005 */
[----:B------:R-:W-:Y:S04]  /*3a70*/  STS.U8 [R169+UR5+0x200], R224 ;  /* 0x000200e0a9007988 */ /* 0x000fe80008000005 */
[----:B------:R-:W-:Y:S04]  /*3a80*/  STS.U8 [R169+UR5+0x100], R222 ;  /* 0x000100dea9007988 */ /* 0x000fe80008000005 */
[----:B------:R-:W-:Y:S04]  /*3a90*/  STS.U8 [R169+UR5+0xc00], R244 ;  /* 0x000c00f4a9007988 */ /* 0x000fe80008000005 */
[----:B------:R-:W-:Y:S04]  /*3aa0*/  STS.U8 [R169+UR5+0xe00], R246 ;  /* 0x000e00f6a9007988 */ /* 0x000fe80008000005 */
[----:B------:R-:W-:Y:S04]  /*3ab0*/  STS.U8 [R169+UR5+0x1000], R248 ;  /* 0x001000f8a9007988 */ /* 0x000fe80008000005 */
[----:B------:R-:W-:Y:S04]  /*3ac0*/  STS.U8 [R169+UR5+0x1b00], R138 ;  /* 0x001b008aa9007988 */ /* 0x000fe80008000005 */
[----:B------:R-:W-:Y:S04]  /*3ad0*/  STS.U8 [R169+UR5+0x1d00], R250 ;  /* 0x001d00faa9007988 */ /* 0x000fe80008000005 */
[----:B------:R-:W-:Y:S01]  /*3ae0*/  STS.U8 [R169+UR5+0x1f00], R252 ;  /* 0x001f00fca9007988 */ /* 0x000fe20008000005 */
[----:B------:R-:W-:Y:S06]  /*3af0*/  BAR.SYNC.DEFER_BLOCKING 0x0 ;  /* 0x0000000000007b1d */ /* 0x000fec0000010000 */
[----:B------:R-:W2:Y:S04]  /*3b00*/  LDSM.16.M88.4 R52, [R42] ;  /* 0x000000002a34783b */ /* 0x000ea80000000200 */
[----:B------:R-:W3:Y:S01]  /*3b10*/  LDSM.16.M88.4 R48, [R42+0x1000] ;  /* 0x001000002a30783b */ /* 0x000ee20000000200 */
[----:B0-----:R-:W-:-:S02]  /*3b20*/  IMAD R92, R93, 0x100, R92 ;  /* 0x000001005d5c7824 */ /* 0x001fc400078e025c */
[----:B-1----:R-:W-:Y:S02]  /*3b30*/  IMAD R94, R95, 0x100, R94 ;  /* 0x000001005f5e7824 */ /* 0x002fe400078e025e */
[----:B------:R-:W-:Y:S02]  /*3b40*/  IMAD R93, R135, 0x100, R134 ;  /* 0x00000100875d7824 */ /* 0x000fe400078e0286 */
[----:B------:R-:W-:Y:S01]  /*3b50*/  IMAD R95, R137, 0x100, R136 ;  /* 0x00000100895f7824 */ /* 0x000fe200078e0288 */
[----:B------:R-:W-:Y:S02]  /*3b60*/  F2FP.F16.E4M3.UNPACK_B R92, R92 ;  /* 0x0000005cff5c723e */ /* 0x000fe400020006ff */
[----:B------:R-:W-:Y:S02]  /*3b70*/  F2FP.F16.E4M3.UNPACK_B R94, R94 ;  /* 0x0000005eff5e723e */ /* 0x000fe400020006ff */
[----:B------:R-:W-:Y:S02]  /*3b80*/  F2FP.F16.E4M3.UNPACK_B R93, R93 ;  /* 0x0000005dff5d723e */ /* 0x000fe400020006ff */
[----:B------:R-:W-:Y:S01]  /*3b90*/  F2FP.F16.E4M3.UNPACK_B R95, R95 ;  /* 0x0000005fff5f723e */ /* 0x000fe200020006ff */
[----:B------:R-:W-:-:S02]  /*3ba0*/  IMAD R187, R212, 0x100, R187 ;  /* 0x00000100d4bb7824 */ /* 0x000fc400078e02bb */
[----:B------:R-:W-:Y:S02]  /*3bb0*/  IMAD R189, R214, 0x100, R189 ;  /* 0x00000100d6bd7824 */ /* 0x000fe400078e02bd */
[----:B------:R-:W-:Y:S02]  /*3bc0*/  IMAD R191, R216, 0x100, R191 ;  /* 0x00000100d8bf7824 */ /* 0x000fe400078e02bf */
[----:B------:R-:W-:Y:S01]  /*3bd0*/  IMAD R193, R218, 0x100, R193 ;  /* 0x00000100dac17824 */ /* 0x000fe200078e02c1 */
[----:B--2---:R-:W-:Y:S02]  /*3be0*/  F2FP.F16.E4M3.UNPACK_B R140, R52 ;  /* 0x00000034ff8c723e */ /* 0x004fe400020006ff */
[----:B------:R-:W-:Y:S02]  /*3bf0*/  F2FP.F16.E4M3.UNPACK_B R141, R53 ;  /* 0x00000035ff8d723e */ /* 0x000fe400020006ff */
[----:B------:R-:W-:Y:S02]  /*3c00*/  F2FP.F16.E4M3.UNPACK_B R134, R54 ;  /* 0x00000036ff86723e */ /* 0x000fe400020006ff */
[----:B------:R-:W-:-:S02]  /*3c10*/  F2FP.F16.E4M3.UNPACK_B R135, R55 ;  /* 0x00000037ff87723e */ /* 0x000fc400020006ff */
[----:B---3--:R-:W-:Y:S02]  /*3c20*/  F2FP.F16.E4M3.UNPACK_B R136, R48 ;  /* 0x00000030ff88723e */ /* 0x008fe400020006ff */
[----:B------:R-:W-:Y:S02]  /*3c30*/  F2FP.F16.E4M3.UNPACK_B R137, R49 ;  /* 0x00000031ff89723e */ /* 0x000fe400020006ff */
[----:B------:R-:W-:Y:S02]  /*3c40*/  F2FP.F16.E4M3.UNPACK_B R138, R50 ;  /* 0x00000032ff8a723e */ /* 0x000fe400020006ff */
[----:B------:R-:W-:Y:S01]  /*3c50*/  F2FP.F16.E4M3.UNPACK_B R139, R51 ;  /* 0x00000033ff8b723e */ /* 0x000fe200020006ff */
[C---:B------:R-:W-:Y:S08]  /*3c60*/  HMMA.16816.F32 R84, R92.reuse, R140, R84 ;  /* 0x0000008c5c54723c */ /* 0x040ff00000001854 */
[C---:B------:R-:W-:Y:S08]  /*3c70*/  HMMA.16816.F32 R80, R92.reuse, R134, R80 ;  /* 0x000000865c50723c */ /* 0x040ff00000001850 */
[C---:B------:R-:W-:Y:S08]  /*3c80*/  HMMA.16816.F32 R76, R92.reuse, R136, R76 ;  /* 0x000000885c4c723c */ /* 0x040ff0000000184c */
[----:B------:R-:W-:Y:S01]  /*3c90*/  HMMA.16816.F32 R72, R92, R138, R72 ;  /* 0x0000008a5c48723c */ /* 0x000fe20000001848 */
[----:B------:R-:W-:-:S02]  /*3ca0*/  F2FP.F16.E4M3.UNPACK_B R92, R187 ;  /* 0x000000bbff5c723e */ /* 0x000fc400020006ff */
[----:B------:R-:W-:Y:S02]  /*3cb0*/  F2FP.F16.E4M3.UNPACK_B R94, R189 ;  /* 0x000000bdff5e723e */ /* 0x000fe400020006ff */
[----:B------:R-:W-:Y:S02]  /*3cc0*/  F2FP.F16.E4M3.UNPACK_B R93, R191 ;  /* 0x000000bfff5d723e */ /* 0x000fe400020006ff */
[----:B------:R-:W-:-:S07]  /*3cd0*/  F2FP.F16.E4M3.UNPACK_B R95, R193 ;  /* 0x000000c1ff5f723e */ /* 0x000fce00020006ff */
[C---:B------:R-:W-:Y:S08]  /*3ce0*/  HMMA.16816.F32 R68, R92.reuse, R140, R68 ;  /* 0x0000008c5c44723c */ /* 0x040ff00000001844 */
[----:B------:R-:W-:Y:S01]  /*3cf0*/  HMMA.16816.F32 R64, R92, R134, R64 ;  /* 0x000000865c40723c */ /* 0x000fe20000001840 */
[----:B------:R-:W-:-:S07]  /*3d00*/  F2FP.F16.E4M3.UNPACK_B R134, R52.H1 ;  /* 0x00000034ff86723e */ /* 0x000fce00030006ff */
[----:B------:R-:W-:Y:S01]  /*3d10*/  HMMA.16816.F32 R60, R92, R136, R60 ;  /* 0x000000885c3c723c */ /* 0x000fe2000000183c */
[----:B------:R-:W-:-:S07]  /*3d20*/  F2FP.F16.E4M3.UNPACK_B R135, R53.H1 ;  /* 0x00000035ff87723e */ /* 0x000fce00030006ff */
[----:B------:R-:W-:Y:S01]  /*3d30*/  HMMA.16816.F32 R56, R92, R138, R56 ;  /* 0x0000008a5c38723c */ /* 0x000fe20000001838 */
[----:B------:R-:W-:Y:S01]  /*3d40*/  F2FP.F16.E4M3.UNPACK_B R52, R48.H1 ;  /* 0x00000030ff34723e */ /* 0x000fe200030006ff */
[----:B------:R-:W-:Y:S01]  /*3d50*/  IMAD R179, R192, 0x100, R179 ;  /* 0x00000100c0b37824 */ /* 0x000fe200078e02b3 */
[----:B------:R-:W-:Y:S01]  /*3d60*/  F2FP.F16.E4M3.UNPACK_B R53, R49.H1 ;  /* 0x00000031ff35723e */ /* 0x000fe200030006ff */
[----:B------:R-:W-:Y:S01]  /*3d70*/  IMAD R181, R194, 0x100, R181 ;  /* 0x00000100c2b57824 */ /* 0x000fe200078e02b5 */
[----:B------:R-:W-:Y:S01]  /*3d80*/  F2FP.F16.E4M3.UNPACK_B R136, R50.H1 ;  /* 0x00000032ff88723e */ /* 0x000fe200030006ff */
[----:B------:R-:W-:Y:S01]  /*3d90*/  IMAD R183, R196, 0x100, R183 ;  /* 0x00000100c4b77824 */ /* 0x000fe200078e02b7 */
[----:B------:R-:W-:Y:S01]  /*3da0*/  F2FP.F16.E4M3.UNPACK_B R137, R51.H1 ;  /* 0x00000033ff89723e */ /* 0x000fe200030006ff */
[----:B------:R-:W-:Y:S02]  /*3db0*/  IMAD R185, R198, 0x100, R185 ;  /* 0x00000100c6b97824 */ /* 0x000fe400078e02b9 */
[----:B------:R-:W-:-:S02]  /*3dc0*/  IMAD R48, R171, 0x100, R170 ;  /* 0x00000100ab307824 */ /* 0x000fc400078e02aa */
[----:B------:R-:W-:Y:S02]  /*3dd0*/  IMAD R50, R173, 0x100, R172 ;  /* 0x00000100ad327824 */ /* 0x000fe400078e02ac */
[----:B------:R-:W-:Y:S02]  /*3de0*/  IMAD R49, R175, 0x100, R174 ;  /* 0x00000100af317824 */ /* 0x000fe400078e02ae */
[----:B------:R-:W-:Y:S01]  /*3df0*/  IMAD R51, R177, 0x100, R176 ;  /* 0x00000100b1337824 */ /* 0x000fe200078e02b0 */
[----:B------:R-:W-:Y:S02]  /*3e00*/  F2FP.F16.E4M3.UNPACK_B R92, R179 ;  /* 0x000000b3ff5c723e */ /* 0x000fe400020006ff */
[----:B------:R-:W-:Y:S02]  /*3e10*/  F2FP.F16.E4M3.UNPACK_B R94, R181 ;  /* 0x000000b5ff5e723e */ /* 0x000fe400020006ff */
[----:B------:R-:W-:Y:S02]  /*3e20*/  F2FP.F16.E4M3.UNPACK_B R93, R183 ;  /* 0x000000b7ff5d723e */ /* 0x000fe400020006ff */
[----:B------:R-:W-:-:S02]  /*3e30*/  F2FP.F16.E4M3.UNPACK_B R95, R185 ;  /* 0x000000b9ff5f723e */ /* 0x000fc400020006ff */
[----:B------:R-:W-:Y:S02]  /*3e40*/  F2FP.F16.E4M3.UNPACK_B R54, R54.H1 ;  /* 0x00000036ff36723e */ /* 0x000fe400030006ff */
[----:B------:R-:W-:Y:S02]  /*3e50*/  F2FP.F16.E4M3.UNPACK_B R55, R55.H1 ;  /* 0x00000037ff37723e */ /* 0x000fe400030006ff */
[----:B------:R-:W-:Y:S02]  /*3e60*/  F2FP.F16.E4M3.UNPACK_B R48, R48 ;  /* 0x00000030ff30723e */ /* 0x000fe400020006ff */
[----:B------:R-:W-:Y:S02]  /*3e70*/  F2FP.F16.E4M3.UNPACK_B R50, R50 ;  /* 0x00000032ff32723e */ /* 0x000fe400020006ff */
[----:B------:R-:W-:Y:S02]  /*3e80*/  F2FP.F16.E4M3.UNPACK_B R49, R49 ;  /* 0x00000031ff31723e */ /* 0x000fe400020006ff */
[----:B------:R-:W-:-:S02]  /*3e90*/  F2FP.F16.E4M3.UNPACK_B R51, R51 ;  /* 0x00000033ff33723e */ /* 0x000fc400020006ff */
[----:B------:R-:W-:Y:S02]  /*3ea0*/  IADD3 R37, P1, PT, R37, UR4, RZ ;  /* 0x0000000425257c10 */ /* 0x000fe4000ff3e0ff */
[----:B------:R-:W-:Y:S02]  /*3eb0*/  IADD3 R43, P2, PT, R43, UR4, RZ ;  /* 0x000000042b2b7c10 */ /* 0x000fe4000ff5e0ff */
[----:B------:R-:W-:Y:S02]  /*3ec0*/  IADD3 R44, P3, PT, R44, UR4, RZ ;  /* 0x000000042c2c7c10 */ /* 0x000fe4000ff7e0ff */
[----:B------:R-:W-:Y:S02]  /*3ed0*/  IADD3 R45, P4, PT, R45, UR4, RZ ;  /* 0x000000042d2d7c10 */ /* 0x000fe4000ff9e0ff */
[----:B------:R-:W-:Y:S02]  /*3ee0*/  IADD3 R46, P5, PT, R46, UR4, RZ ;  /* 0x000000042e2e7c10 */ /* 0x000fe4000ffbe0ff */
[----:B------:R-:W-:-:S02]  /*3ef0*/  IADD3.X R89, PT, PT, R89, UR7, RZ, P1, !PT ;  /* 0x0000000759597c10 */ /* 0x000fc40008ffe4ff */
[----:B------:R-:W-:Y:S02]  /*3f00*/  IADD3.X R91, PT, PT, R91, UR7, RZ, P2, !PT ;  /* 0x000000075b5b7c10 */ /* 0x000fe400097fe4ff */
[----:B------:R-:W-:Y:S02]  /*3f10*/  IADD3.X R97, PT, PT, R97, UR7, RZ, P3, !PT ;  /* 0x0000000761617c10 */ /* 0x000fe40009ffe4ff */
[----:B------:R-:W-:Y:S02]  /*3f20*/  IADD3.X R99, PT, PT, R99, UR7, RZ, P4, !PT ;  /* 0x0000000763637c10 */ /* 0x000fe4000a7fe4ff */
[----:B------:R-:W-:Y:S01]  /*3f30*/  IADD3.X R101, PT, PT, R101, UR7, RZ, P5, !PT ;  /* 0x0000000765657c10 */ /* 0x000fe2000affe4ff */
[----:B------:R-:W-:Y:S01]  /*3f40*/  HMMA.16816.F32 R84, R92, R134, R84 ;  /* 0x000000865c54723c */ /* 0x000fe20000001854 */
[----:B------:R-:W-:Y:S02]  /*3f50*/  IADD3 R47, P6, PT, R47, UR4, RZ ;  /* 0x000000042f2f7c10 */ /* 0x000fe4000ffde0ff */
[----:B------:R-:W-:-:S02]  /*3f60*/  IADD3 R88, P0, PT, R88, UR4, RZ ;  /* 0x0000000458587c10 */ /* 0x000fc4000ff1e0ff */
[----:B------:R-:W-:Y:S02]  /*3f70*/  IADD3 R90, P1, PT, R90, UR4, RZ ;  /* 0x000000045a5a7c10 */ /* 0x000fe4000ff3e0ff */
[----:B------:R-:W-:Y:S01]  /*3f80*/  IADD3 R96, P2, PT, R96, UR4, RZ ;  /* 0x0000000460607c10 */ /* 0x000fe2000ff5e0ff */
[----:B------:R-:W-:Y:S01]  /*3f90*/  HMMA.16816.F32 R80, R92, R54, R80 ;  /* 0x000000365c50723c */ /* 0x000fe20000001850 */
[----:B------:R-:W-:Y:S02]  /*3fa0*/  IADD3 R98, P3, PT, R98, UR4, RZ ;  /* 0x0000000462627c10 */ /* 0x000fe4000ff7e0ff */
[----:B------:R-:W-:Y:S02]  /*3fb0*/  IADD3 R100, P4, PT, R100, UR4, RZ ;  /* 0x0000000464647c10 */ /* 0x000fe4000ff9e0ff */
[----:B------:R-:W-:-:S03]  /*3fc0*/  IADD3 R102, P5, PT, R102, UR4, RZ ;  /* 0x0000000466667c10 */ /* 0x000fc6000ffbe0ff */
[----:B------:R-:W-:Y:S01]  /*3fd0*/  HMMA.16816.F32 R76, R92, R52, R76 ;  /* 0x000000345c4c723c */ /* 0x000fe2000000184c */
[----:B------:R-:W-:Y:S01]  /*3fe0*/  UIADD3 UR6, UPT, UPT, UR6, -0x1, URZ ;  /* 0xffffffff06067890 */ /* 0x000fe2000fffe0ff */
[----:B------:R-:W-:Y:S02]  /*3ff0*/  IADD3.X R103, PT, PT, R103, UR7, RZ, P6, !PT ;  /* 0x0000000767677c10 */ /* 0x000fe4000b7fe4ff */
[----:B------:R-:W-:-:S04]  /*4000*/  IADD3.X R105, PT, PT, R105, UR7, RZ, P0, !PT ;  /* 0x0000000769697c10 */ /* 0x000fc800087fe4ff */
[----:B------:R-:W-:Y:S01]  /*4010*/  HMMA.16816.F32 R72, R92, R136, R72 ;  /* 0x000000885c48723c */ /* 0x000fe20000001848 */
[----:B------:R-:W-:Y:S02]  /*4020*/  IADD3.X R107, PT, PT, R107, UR7, RZ, P1, !PT ;  /* 0x000000076b6b7c10 */ /* 0x000fe40008ffe4ff */
[----:B------:R-:W-:Y:S02]  /*4030*/  IADD3.X R109, PT, PT, R109, UR7, RZ, P2, !PT ;  /* 0x000000076d6d7c10 */ /* 0x000fe400097fe4ff */
[----:B------:R-:W-:-:S03]  /*4040*/  IADD3.X R111, PT, PT, R111, UR7, RZ, P3, !PT ;  /* 0x000000076f6f7c10 */ /* 0x000fc60009ffe4ff */
[----:B------:R-:W-:Y:S01]  /*4050*/  HMMA.16816.F32 R68, R48, R134, R68 ;  /* 0x000000863044723c */ /* 0x000fe20000001844 */
[----:B------:R-:W-:Y:S02]  /*4060*/  IADD3.X R113, PT, PT, R113, UR7, RZ, P4, !PT ;  /* 0x0000000771717c10 */ /* 0x000fe4000a7fe4ff */
[----:B------:R-:W-:-:S05]  /*4070*/  IADD3.X R115, PT, PT, R115, UR7, RZ, P5, !PT ;  /* 0x0000000773737c10 */ /* 0x000fca000affe4ff */
[----:B------:R-:W-:Y:S01]  /*4080*/  HMMA.16816.F32 R64, R48, R54, R64 ;  /* 0x000000363040723c */ /* 0x000fe20000001840 */
[----:B------:R-:W-:Y:S02]  /*4090*/  IADD3 R104, P6, PT, R104, UR4, RZ ;  /* 0x0000000468687c10 */ /* 0x000fe4000ffde0ff */
[----:B------:R-:W-:-:S05]  /*40a0*/  IADD3 R106, P0, PT, R106, UR4, RZ ;  /* 0x000000046a6a7c10 */ /* 0x000fca000ff1e0ff */
[----:B------:R-:W-:Y:S01]  /*40b0*/  HMMA.16816.F32 R60, R48, R52, R60 ;  /* 0x00000034303c723c */ /* 0x000fe2000000183c */
[----:B------:R-:W-:Y:S02]  /*40c0*/  IADD3 R108, P1, PT, R108, UR4, RZ ;  /* 0x000000046c6c7c10 */ /* 0x000fe4000ff3e0ff */
[----:B------:R-:W-:-:S05]  /*40d0*/  IADD3 R110, P2, PT, R110, UR4, RZ ;  /* 0x000000046e6e7c10 */ /* 0x000fca000ff5e0ff */
[----:B------:R-:W-:Y:S01]  /*40e0*/  HMMA.16816.F32 R56, R48, R136, R56 ;  /* 0x000000883038723c */ /* 0x000fe20000001838 */
[----:B------:R-:W-:Y:S02]  /*40f0*/  IADD3 R112, P3, PT, R112, UR4, RZ ;  /* 0x0000000470707c10 */ /* 0x000fe4000ff7e0ff */
[----:B------:R-:W-:Y:S02]  /*4100*/  IADD3 R114, P4, PT, R114, UR4, RZ ;  /* 0x0000000472727c10 */ /* 0x000fe4000ff9e0ff */
[----:B------:R-:W-:Y:S01]  /*4110*/  IADD3 R116, P5, PT, R116, UR4, RZ ;  /* 0x0000000474747c10 */ /* 0x000fe2000ffbe0ff */
[----:B------:R-:W-:Y:S01]  /*4120*/  UISETP.NE.U32.AND UP0, UPT, UR6, URZ, UPT ;  /* 0x000000ff0600728c */ /* 0x000fe2000bf05070 */
[----:B------:R-:W-:Y:S02]  /*4130*/  IADD3.X R117, PT, PT, R117, UR7, RZ, P6, !PT ;  /* 0x0000000775757c10 */ /* 0x000fe4000b7fe4ff */
        /* <DEDUP_REMOVED lines=17> */
[----:B------:R-:W-:Y:S02]  /*4250*/  IADD3.X R147, PT, PT, R147, UR7, RZ, P3, !PT ;  /* 0x0000000793937c10 */ /* 0x000fe40009ffe4ff */
[----:B------:R-:W-:Y:S02]  /*4260*/  IADD3.X R149, PT, PT, R149, UR7, RZ, P4, !PT ;  /* 0x0000000795957c10 */ /* 0x000fe4000a7fe4ff */
[----:B------:R-:W-:-:S02]  /*4270*/  IADD3.X R151, PT, PT, R151, UR7, RZ, P5, !PT ;  /* 0x0000000797977c10 */ /* 0x000fc4000affe4ff */
[----:B------:R-:W-:Y:S02]  /*4280*/  IADD3 R132, P6, PT, R132, UR4, RZ ;  /* 0x0000000484847c10 */ /* 0x000fe4000ffde0ff */
[----:B------:R-:W-:Y:S02]  /*4290*/  IADD3 R142, P0, PT, R142, UR4, RZ ;  /* 0x000000048e8e7c10 */ /* 0x000fe4000ff1e0ff */
[----:B------:R-:W-:Y:S02]  /*42a0*/  IADD3 R144, P1, PT, R144, UR4, RZ ;  /* 0x0000000490907c10 */ /* 0x000fe4000ff3e0ff */
[----:B------:R-:W-:Y:S02]  /*42b0*/  IADD3 R146, P2, PT, R146, UR4, RZ ;  /* 0x0000000492927c10 */ /* 0x000fe4000ff5e0ff */
[----:B------:R-:W-:Y:S02]  /*42c0*/  IADD3 R148, P3, PT, R148, UR4, RZ ;  /* 0x0000000494947c10 */ /* 0x000fe4000ff7e0ff */
[----:B------:R-:W-:-:S02]  /*42d0*/  IADD3 R150, P4, PT, R150, UR4, RZ ;  /* 0x0000000496967c10 */ /* 0x000fc4000ff9e0ff */
[----:B------:R-:W-:Y:S02]  /*42e0*/  IADD3 R152, P5, PT, R165, R152, RZ ;  /* 0x00000098a5987210 */ /* 0x000fe40007fbe0ff */
[----:B------:R-:W-:Y:S02]  /*42f0*/  IADD3.X R153, PT, PT, R153, UR7, RZ, P6, !PT ;  /* 0x0000000799997c10 */ /* 0x000fe4000b7fe4ff */
[----:B------:R-:W-:Y:S02]  /*4300*/  IADD3.X R154, PT, PT, R154, UR7, RZ, P0, !PT ;  /* 0x000000079a9a7c10 */ /* 0x000fe400087fe4ff */
[----:B------:R-:W-:Y:S02]  /*4310*/  IADD3.X R155, PT, PT, R155, UR7, RZ, P1, !PT ;  /* 0x000000079b9b7c10 */ /* 0x000fe40008ffe4ff */
[----:B------:R-:W-:Y:S02]  /*4320*/  IADD3.X R156, PT, PT, R156, UR7, RZ, P2, !PT ;  /* 0x000000079c9c7c10 */ /* 0x000fe400097fe4ff */
[----:B------:R-:W-:-:S02]  /*4330*/  IADD3.X R157, PT, PT, R157, UR7, RZ, P3, !PT ;  /* 0x000000079d9d7c10 */ /* 0x000fc40009ffe4ff */
[----:B------:R-:W-:Y:S02]  /*4340*/  IADD3.X R158, PT, PT, R158, UR7, RZ, P4, !PT ;  /* 0x000000079e9e7c10 */ /* 0x000fe4000a7fe4ff */
[----:B------:R-:W-:Y:S01]  /*4350*/  LEA.HI.X.SX32 R159, R165, R159, 0x1, P5 ;  /* 0x0000009fa59f7211 */ /* 0x000fe200028f0eff */
[----:B------:R-:W-:Y:S01]  /*4360*/  UIADD3 UR8, UPT, UPT, UR8, -0x20, URZ ;  /* 0xffffffe008087890 */ /* 0x000fe2000fffe0ff */
[----:B------:R-:W-:Y:S11]  /*4370*/  BRA.U UP0, `(.L_x_2) ;  /* 0xffffffe9005c7547 */ /* 0x000ff6000b83ffff */
.L_x_1:
[----:B------:R-:W-:Y:S01]  /*4380*/  F2FP.SATFINITE.E4M3.F32.PACK_AB_MERGE_C R84, R85, R84, RZ ;  /* 0x000000545554723e */ /* 0x000fe200048070ff */
[C---:B------:R-:W-:Y:S01]  /*4390*/  IMAD.SHL.U32 R2, R0.reuse, 0x100, RZ ;  /* 0x0000010000027824 */ /* 0x040fe200078e00ff */
[----:B------:R-:W-:Y:S01]  /*43a0*/  F2FP.SATFINITE.E4M3.F32.PACK_AB_MERGE_C R80, R81, R80, RZ ;  /* 0x000000505150723e */ /* 0x000fe200048070ff */
[C---:B------:R-:W-:Y:S01]  /*43b0*/  IMAD.SHL.U32 R37, R0.reuse, 0x20, RZ ;  /* 0x0000002000257824 */ /* 0x040fe200078e00ff */
[----:B------:R-:W-:Y:S01]  /*43c0*/  F2FP.SATFINITE.E4M3.F32.PACK_AB_MERGE_C R76, R77, R76, RZ ;  /* 0x0000004c4d4c723e */ /* 0x000fe200048070ff */
[----:B------:R-:W-:Y:S01]  /*43d0*/  IMAD.SHL.U32 R41, R0, 0x4, RZ ;  /* 0x0000000400297824 */ /* 0x000fe200078e00ff */
[----:B------:R-:W-:Y:S01]  /*43e0*/  F2FP.SATFINITE.E4M3.F32.PACK_AB_MERGE_C R86, R87, R86, RZ ;  /* 0x000000565756723e */ /* 0x000fe200048070ff */
[----:B------:R-:W-:Y:S01]  /*43f0*/  BAR.SYNC.DEFER_BLOCKING 0x0 ;  /* 0x0000000000007b1d */ /* 0x000fe20000010000 */
[----:B------:R-:W-:Y:S02]  /*4400*/  F2FP.SATFINITE.E4M3.F32.PACK_AB_MERGE_C R82, R83, R82, RZ ;  /* 0x000000525352723e */ /* 0x000fe400048070ff */
[----:B------:R-:W-:-:S02]  /*4410*/  F2FP.SATFINITE.E4M3.F32.PACK_AB_MERGE_C R78, R79, R78, RZ ;  /* 0x0000004e4f4e723e */ /* 0x000fc400048070ff */
[----:B------:R-:W-:Y:S01]  /*4420*/  LOP3.LUT R84, R84, 0xffff, RZ, 0xc0, !PT ;  /* 0x0000ffff54547812 */ /* 0x000fe200078ec0ff */
[----:B------:R-:W0:Y:S01]  /*4430*/  LDCU.128 UR12, c[0x0][0x390] ;  /* 0x00007200ff0c77ac */ /* 0x000e220008000c00 */
[----:B------:R-:W-:Y:S02]  /*4440*/  LOP3.LUT R45, R80, 0xffff, RZ, 0xc0, !PT ;  /* 0x0000ffff502d7812 */ /* 0x000fe400078ec0ff */
[----:B------:R-:W-:Y:S01]  /*4450*/  LOP3.LUT R55, R76, 0xffff, RZ, 0xc0, !PT ;  /* 0x0000ffff4c377812 */ /* 0x000fe200078ec0ff */
[----:B------:R-:W1:Y:S01]  /*4460*/  LDCU UR4, c[0x0][0x3b4] ;  /* 0x00007680ff0477ac */ /* 0x000e620008000800 */
[----:B------:R-:W-:Y:S02]  /*4470*/  F2FP.SATFINITE.E4M3.F32.PACK_AB_MERGE_C R56, R57, R56, RZ ;  /* 0x000000383938723e */ /* 0x000fe400048070ff */
[----:B------:R-:W-:Y:S02]  /*4480*/  LOP3.LUT R40, R2, 0x1800, RZ, 0xc0, !PT ;  /* 0x0000180002287812 */ /* 0x000fe400078ec0ff */
[----:B------:R-:W-:-:S02]  /*4490*/  F2FP.SATFINITE.E4M3.F32.PACK_AB_MERGE_C R68, R69, R68, RZ ;  /* 0x000000444544723e */ /* 0x000fc400048070ff */
[----:B------:R-:W-:Y:S02]  /*44a0*/  F2FP.SATFINITE.E4M3.F32.PACK_AB_MERGE_C R64, R65, R64, RZ ;  /* 0x000000404140723e */ /* 0x000fe400048070ff */
[----:B------:R-:W-:Y:S02]  /*44b0*/  F2FP.SATFINITE.E4M3.F32.PACK_AB_MERGE_C R60, R61, R60, RZ ;  /* 0x0000003c3d3c723e */ /* 0x000fe400048070ff */
[----:B------:R-:W-:Y:S02]  /*44c0*/  LOP3.LUT R86, R86, 0xffff, RZ, 0xc0, !PT ;  /* 0x0000ffff56567812 */ /* 0x000fe400078ec0ff */
[----:B------:R-:W-:Y:S02]  /*44d0*/  LOP3.LUT R57, R78, 0xffff, RZ, 0xc0, !PT ;  /* 0x0000ffff4e397812 */ /* 0x000fe400078ec0ff */
[----:B------:R-:W-:Y:S02]  /*44e0*/  LOP3.LUT R53, R82, 0xffff, RZ, 0xc0, !PT ;  /* 0x0000ffff52357812 */ /* 0x000fe400078ec0ff */
[----:B------:R-:W-:-:S02]  /*44f0*/  PRMT R39, R55, 0x3340, R0 ;  /* 0x0000334037277816 */ /* 0x000fc40000000000 */
[----:B------:R-:W-:Y:S02]  /*4500*/  PRMT R2, R84, 0x3340, R45 ;  /* 0x0000334054027816 */ /* 0x000fe4000000002d */
[----:B------:R-:W-:Y:S02]  /*4510*/  LOP3.LUT R37, R36, 0x60, R37, 0xf8, !PT ;  /* 0x0000006024257812 */ /* 0x000fe400078ef825 */
[----:B------:R-:W-:Y:S02]  /*4520*/  F2FP.SATFINITE.E4M3.F32.PACK_AB_MERGE_C R70, R71, R70, RZ ;  /* 0x000000464746723e */ /* 0x000fe400048070ff */
[----:B------:R-:W-:Y:S02]  /*4530*/  F2FP.SATFINITE.E4M3.F32.PACK_AB_MERGE_C R66, R67, R66, RZ ;  /* 0x000000424342723e */ /* 0x000fe400048070ff */
[----:B------:R-:W-:Y:S02]  /*4540*/  F2FP.SATFINITE.E4M3.F32.PACK_AB_MERGE_C R62, R63, R62, RZ ;  /* 0x0000003e3f3e723e */ /* 0x000fe400048070ff */
[----:B------:R-:W-:-:S02]  /*4550*/  F2FP.SATFINITE.E4M3.F32.PACK_AB_MERGE_C R58, R59, R58, RZ ;  /* 0x0000003a3b3a723e */ /* 0x000fc400048070ff */
[----:B------:R-:W-:Y:S02]  /*4560*/  LOP3.LUT R49, R40, 0xfc, R41, 0xf8, !PT ;  /* 0x000000fc28317812 */ /* 0x000fe400078ef829 */
[--C-:B------:R-:W-:Y:S02]  /*4570*/  PRMT R43, R57, 0x3340, R0.reuse ;  /* 0x00003340392b7816 */ /* 0x100fe40000000000 */
[----:B------:R-:W-:Y:S02]  /*4580*/  PRMT R38, R86, 0x3340, R53 ;  /* 0x0000334056267816 */ /* 0x000fe40000000035 */
[----:B------:R-:W-:Y:S02]  /*4590*/  PRMT R41, R2, 0x5410, R39 ;  /* 0x0000541002297816 */ /* 0x000fe40000000027 */
[--C-:B------:R-:W-:Y:S02]  /*45a0*/  LOP3.LUT R40, R37, 0x1c, R0.reuse, 0xf8, !PT ;  /* 0x0000001c25287812 */ /* 0x100fe400078ef800 */
[----:B------:R-:W-:-:S02]  /*45b0*/  SHF.R.U32.HI R42, RZ, 0x1, R0 ;  /* 0x00000001ff2a7819 */ /* 0x000fc40000011600 */
[----:B------:R-:W-:Y:S02]  /*45c0*/  LOP3.LUT R68, R68, 0xffff, RZ, 0xc0, !PT ;  /* 0x0000ffff44447812 */ /* 0x000fe400078ec0ff */
[----:B------:R-:W-:Y:S02]  /*45d0*/  LOP3.LUT R59, R64, 0xffff, RZ, 0xc0, !PT ;  /* 0x0000ffff403b7812 */ /* 0x000fe400078ec0ff */
[----:B------:R-:W-:Y:S02]  /*45e0*/  LOP3.LUT R60, R60, 0xffff, RZ, 0xc0, !PT ;  /* 0x0000ffff3c3c7812 */ /* 0x000fe400078ec0ff */
[----:B------:R-:W-:Y:S02]  /*45f0*/  LOP3.LUT R70, R70, 0xffff, RZ, 0xc0, !PT ;  /* 0x0000ffff46467812 */ /* 0x000fe400078ec0ff */
[----:B------:R-:W-:Y:S02]  /*4600*/  LOP3.LUT R61, R66, 0xffff, RZ, 0xc0, !PT ;  /* 0x0000ffff423d7812 */ /* 0x000fe400078ec0ff */
[----:B------:R-:W-:-:S02]  /*4610*/  LOP3.LUT R62, R62, 0xffff, RZ, 0xc0, !PT ;  /* 0x0000ffff3e3e7812 */ /* 0x000fc400078ec0ff */
[----:B------:R-:W-:Y:S02]  /*4620*/  SHF.R.U32.HI R0, RZ, 0x8, R84 ;  /* 0x00000008ff007819 */ /* 0x000fe40000011654 */
[----:B------:R-:W-:Y:S02]  /*4630*/  SHF.R.U32.HI R2, RZ, 0x8, R45 ;  /* 0x00000008ff027819 */ /* 0x000fe4000001162d */
[----:B------:R-:W-:Y:S02]  /*4640*/  PRMT R43, R38, 0x5410, R43 ;  /* 0x00005410262b7816 */ /* 0x000fe4000000002b */
[----:B------:R-:W-:Y:S02]  /*4650*/  PRMT R39, R60, 0x3340, R1 ;  /* 0x000033403c277816 */ /* 0x000fe40000000001 */
[----:B------:R-:W-:Y:S02]  /*4660*/  PRMT R36, R68, 0x3340, R59 ;  /* 0x0000334044247816 */ /* 0x000fe4000000003b */
[----:B------:R-:W-:-:S02]  /*4670*/  PRMT R45, R62, 0x3340, R1 ;  /* 0x000033403e2d7816 */ /* 0x000fc40000000001 */
[----:B------:R-:W-:Y:S02]  /*4680*/  PRMT R38, R70, 0x3340, R61 ;  /* 0x0000334046267816 */ /* 0x000fe4000000003d */
[----:B------:R-:W-:Y:S02]  /*4690*/  LOP3.LUT R2, R2, 0xffff, RZ, 0xc0, !PT ;  /* 0x0000ffff02027812 */ /* 0x000fe400078ec0ff */
[----:B------:R-:W-:Y:S02]  /*46a0*/  LOP3.LUT R37, R0, 0xffff, RZ, 0xc0, !PT ;  /* 0x0000ffff00257812 */ /* 0x000fe400078ec0ff */
[----:B------:R-:W-:Y:S02]  /*46b0*/  PRMT R47, R36, 0x5410, R39 ;  /* 0x00005410242f7816 */ /* 0x000fe40000000027 */
[----:B------:R-:W-:Y:S02]  /*46c0*/  LOP3.LUT R44, R49, 0x60, R42, 0x78, !PT ;  /* 0x00000060312c7812 */ /* 0x000fe400078e782a */
[----:B------:R-:W-:-:S02]  /*46d0*/  PRMT R51, R38, 0x5410, R45 ;  /* 0x0000541026337816 */ /* 0x000fc4000000002d */
[----:B------:R-:W-:Y:S02]  /*46e0*/  PRMT R42, R37, 0x3340, R2 ;  /* 0x00003340252a7816 */ /* 0x000fe40000000002 */
[----:B------:R-:W-:Y:S02]  /*46f0*/  SHF.R.U32.HI R36, RZ, 0x8, R55 ;  /* 0x00000008ff247819 */ /* 0x000fe40000011637 */
[----:B------:R-:W-:Y:S02]  /*4700*/  SHF.R.U32.HI R0, RZ, 0x8, R86 ;  /* 0x00000008ff007819 */ /* 0x000fe40000011656 */
[----:B------:R-:W-:Y:S02]  /*4710*/  SHF.R.U32.HI R2, RZ, 0x8, R53 ;  /* 0x00000008ff027819 */ /* 0x000fe40000011635 */
[----:B------:R-:W-:Y:S02]  /*4720*/  SHF.R.U32.HI R37, RZ, 0x8, R57 ;  /* 0x00000008ff257819 */ /* 0x000fe40000011639 */
[----:B------:R-:W-:Y:S01]  /*4730*/  SHF.R.U32.HI R38, RZ, 0x8, R68 ;  /* 0x00000008ff267819 */ /* 0x000fe20000011644 */
[----:B------:R-:W2:Y:S01]  /*4740*/  LDC R57, c[0x0][0x3b8] ;  /* 0x0000ee00ff397b82 */ /* 0x000ea20000000800 */
[----:B------:R-:W-:-:S02]  /*4750*/  SHF.R.U32.HI R39, RZ, 0x8, R59 ;  /* 0x00000008ff277819 */ /* 0x000fc4000001163b */
[----:B------:R-:W-:Y:S02]  /*4760*/  LOP3.LUT R36, R36, 0xffff, RZ, 0xc0, !PT ;  /* 0x0000ffff24247812 */ /* 0x000fe400078ec0ff */
[----:B------:R-:W-:Y:S02]  /*4770*/  LOP3.LUT R45, R0, 0xffff, RZ, 0xc0, !PT ;  /* 0x0000ffff002d7812 */ /* 0x000fe400078ec0ff */
[----:B------:R-:W-:Y:S02]  /*4780*/  LOP3.LUT R2, R2, 0xffff, RZ, 0xc0, !PT ;  /* 0x0000ffff02027812 */ /* 0x000fe400078ec0ff */
[----:B------:R-:W-:Y:S02]  /*4790*/  LOP3.LUT R37, R37, 0xffff, RZ, 0xc0, !PT ;  /* 0x0000ffff25257812 */ /* 0x000fe400078ec0ff */
[----:B------:R-:W-:Y:S02]  /*47a0*/  LOP3.LUT R0, R39, 0xffff, RZ, 0xc0, !PT ;  /* 0x0000ffff27007812 */ /* 0x000fe400078ec0ff */
[----:B------:R-:W-:-:S02]  /*47b0*/  LOP3.LUT R49, R38, 0xffff, RZ, 0xc0, !PT ;  /* 0x0000ffff26317812 */ /* 0x000fc400078ec0ff */
[----:B------:R-:W-:Y:S02]  /*47c0*/  PRMT R39, R36, 0x3340, R1 ;  /* 0x0000334024277816 */ /* 0x000fe40000000001 */
[----:B------:R-:W-:Y:S02]  /*47d0*/  PRMT R45, R45, 0x3340, R2 ;  /* 0x000033402d2d7816 */ /* 0x000fe40000000002 */
[----:B------:R-:W-:Y:S02]  /*47e0*/  PRMT R38, R37, 0x3340, R4 ;  /* 0x0000334025267816 */ /* 0x000fe40000000004 */
[----:B------:R-:W-:Y:S02]  /*47f0*/  PRMT R49, R49, 0x3340, R0 ;  /* 0x0000334031317816 */ /* 0x000fe40000000000 */
[----:B------:R-:W-:Y:S02]  /*4800*/  SHF.R.U32.HI R36, RZ, 0x8, R60 ;  /* 0x00000008ff247819 */ /* 0x000fe4000001163c */
[----:B------:R-:W-:-:S02]  /*4810*/  SHF.R.U32.HI R2, RZ, 0x8, R61 ;  /* 0x00000008ff027819 */ /* 0x000fc4000001163d */
[----:B------:R-:W-:Y:S02]  /*4820*/  SHF.R.U32.HI R0, RZ, 0x8, R70 ;  /* 0x00000008ff007819 */ /* 0x000fe40000011646 */
[----:B------:R-:W-:Y:S02]  /*4830*/  SHF.R.U32.HI R37, RZ, 0x8, R62 ;  /* 0x00000008ff257819 */ /* 0x000fe4000001163e */
[----:B------:R-:W-:Y:S02]  /*4840*/  LOP3.LUT R36, R36, 0xffff, RZ, 0xc0, !PT ;  /* 0x0000ffff24247812 */ /* 0x000fe400078ec0ff */
[----:B------:R-:W-:Y:S02]  /*4850*/  LOP3.LUT R2, R2, 0xffff, RZ, 0xc0, !PT ;  /* 0x0000ffff02027812 */ /* 0x000fe400078ec0ff */
[----:B------:R-:W-:Y:S02]  /*4860*/  LOP3.LUT R53, R0, 0xffff, RZ, 0xc0, !PT ;  /* 0x0000ffff00357812 */ /* 0x000fe400078ec0ff */
[----:B------:R-:W-:-:S02]  /*4870*/  LOP3.LUT R37, R37, 0xffff, RZ, 0xc0, !PT ;  /* 0x0000ffff25257812 */ /* 0x000fc400078ec0ff */
[----:B------:R-:W-:Y:S02]  /*4880*/  F2FP.SATFINITE.E4M3.F32.PACK_AB_MERGE_C R72, R73, R72, RZ ;  /* 0x000000484948723e */ /* 0x000fe400048070ff */
[----:B------:R-:W-:Y:S02]  /*4890*/  F2FP.SATFINITE.E4M3.F32.PACK_AB_MERGE_C R74, R75, R74, RZ ;  /* 0x0000004a4b4a723e */ /* 0x000fe400048070ff */
[----:B------:R-:W-:Y:S02]  /*48a0*/  PRMT R36, R36, 0x3340, R1 ;  /* 0x0000334024247816 */ /* 0x000fe40000000001 */
[----:B------:R-:W-:Y:S02]  /*48b0*/  PRMT R2, R53, 0x3340, R2 ;  /* 0x0000334035027816 */ /* 0x000fe40000000002 */
[----:B------:R-:W-:Y:S02]  /*48c0*/  PRMT R37, R37, 0x3340, R4 ;  /* 0x0000334025257816 */ /* 0x000fe40000000004 */
[----:B------:R-:W-:-:S02]  /*48d0*/  LOP3.LUT R72, R72, 0xffff, RZ, 0xc0, !PT ;  /* 0x0000ffff48487812 */ /* 0x000fc400078ec0ff */
[----:B------:R-:W-:Y:S02]  /*48e0*/  PRMT R39, R42, 0x5410, R39 ;  /* 0x000054102a277816 */ /* 0x000fe40000000027 */
[----:B------:R-:W-:Y:S02]  /*48f0*/  PRMT R45, R45, 0x5410, R38 ;  /* 0x000054102d2d7816 */ /* 0x000fe40000000026 */
[----:B------:R-:W-:Y:S02]  /*4900*/  LOP3.LUT R74, R74, 0xffff, RZ, 0xc0, !PT ;  /* 0x0000ffff4a4a7812 */ /* 0x000fe400078ec0ff */
[----:B------:R-:W-:Y:S02]  /*4910*/  PRMT R49, R49, 0x5410, R36 ;  /* 0x0000541031317816 */ /* 0x000fe40000000024 */
[----:B------:R-:W-:Y:S02]  /*4920*/  LOP3.LUT R56, R56, 0xffff, RZ, 0xc0, !PT ;  /* 0x0000ffff38387812 */ /* 0x000fe400078ec0ff */
[----:B------:R-:W-:-:S02]  /*4930*/  PRMT R37, R2, 0x5410, R37 ;  /* 0x0000541002257816 */ /* 0x000fc40000000025 */
[----:B------:R-:W-:Y:S02]  /*4940*/  LOP3.LUT R58, R58, 0xffff, RZ, 0xc0, !PT ;  /* 0x0000ffff3a3a7812 */ /* 0x000fe400078ec0ff */
[--C-:B------:R-:W-:Y:S02]  /*4950*/  PRMT R41, R41, 0x4210, R72.reuse ;  /* 0x0000421029297816 */ /* 0x100fe40000000048 */
[----:B------:R-:W-:Y:S02]  /*4960*/  PRMT R39, R39, 0x5210, R72 ;  /* 0x0000521027277816 */ /* 0x000fe40000000048 */
[--C-:B------:R-:W-:Y:S01]  /*4970*/  PRMT R43, R43, 0x4210, R74.reuse ;  /* 0x000042102b2b7816 */ /* 0x100fe2000000004a */
[----:B------:R-:W-:Y:S01]  /*4980*/  STS [R40+UR5], R41 ;  /* 0x0000002928007988 */ /* 0x000fe20008000805 */
[----:B------:R-:W-:Y:S02]  /*4990*/  PRMT R45, R45, 0x5210, R74 ;  /* 0x000052102d2d7816 */ /* 0x000fe4000000004a */
[----:B------:R-:W-:Y:S01]  /*49a0*/  LOP3.LUT R0, R40, 0x820, RZ, 0x3c, !PT ;  /* 0x0000082028007812 */ /* 0x000fe200078e3cff */
[----:B------:R-:W-:Y:S01]  /*49b0*/  STS [R40+UR5+0x80], R39 ;  /* 0x0000802728007988 */ /* 0x000fe20008000805 */
[----:B------:R-:W-:-:S02]  /*49c0*/  PRMT R47, R47, 0x4210, R56 ;  /* 0x000042102f2f7816 */ /* 0x000fc40000000038 */
[----:B------:R-:W-:Y:S01]  /*49d0*/  PRMT R49, R49, 0x5210, R56 ;  /* 0x0000521031317816 */ /* 0x000fe20000000038 */
[----:B------:R-:W-:Y:S01]  /*49e0*/  STS [R0+UR5], R43 ;  /* 0x0000002b00007988 */ /* 0x000fe20008000805 */
[C---:B------:R-:W-:Y:S02]  /*49f0*/  LOP3.LUT R2, R40.reuse, 0x1040, RZ, 0x3c, !PT ;  /* 0x0000104028027812 */ /* 0x040fe400078e3cff */
[--C-:B------:R-:W-:Y:S01]  /*4a00*/  PRMT R51, R51, 0x4210, R58.reuse ;  /* 0x0000421033337816 */ /* 0x100fe2000000003a */
[----:B------:R2:W-:Y:S01]  /*4a10*/  STS [R0+UR5+0x80], R45 ;  /* 0x0000802d00007988 */ /* 0x0005e20008000805 */
[----:B------:R-:W-:Y:S02]  /*4a20*/  PRMT R37, R37, 0x5210, R58 ;  /* 0x0000521025257816 */ /* 0x000fe4000000003a */
[----:B------:R-:W-:Y:S01]  /*4a30*/  LOP3.LUT R36, R40, 0x1860, RZ, 0x3c, !PT ;  /* 0x0000186028247812 */ /* 0x000fe200078e3cff */
[----:B------:R-:W-:Y:S01]  /*4a40*/  STS [R2+UR5], R47 ;  /* 0x0000002f02007988 */ /* 0x000fe20008000805 */
[C---:B0-----:R-:W-:Y:S01]  /*4a50*/  ISETP.GE.AND P0, PT, R35.reuse, UR14, PT ;  /* 0x0000000e23007c0c */ /* 0x041fe2000bf06270 */
[----:B-1----:R-:W-:-:S02]  /*4a60*/  IMAD R35, R35, UR4, RZ ;  /* 0x0000000423237c24 */ /* 0x002fc4000f8e02ff */
[----:B------:R0:W-:Y:S01]  /*4a70*/  STS [R2+UR5+0x80], R49 ;  /* 0x0000803102007988 */ /* 0x0001e20008000805 */
[----:B------:R-:W-:Y:S01]  /*4a80*/  ISETP.LT.AND P1, PT, R7, UR15, !P0 ;  /* 0x0000000f07007c0c */ /* 0x000fe2000c721270 */
[-C--:B--2---:R-:W-:Y:S01]  /*4a90*/  IMAD R0, R3, R57.reuse, RZ ;  /* 0x0000003903007224 */ /* 0x084fe200078e02ff */
[----:B------:R-:W-:Y:S01]  /*4aa0*/  IADD3 R53, P4, PT, R35, UR12, RZ ;  /* 0x0000000c23357c10 */ /* 0x000fe2000ff9e0ff */
[----:B------:R-:W-:Y:S01]  /*4ab0*/  STS [R36+UR5], R51 ;  /* 0x0000003324007988 */ /* 0x000fe20008000805 */
[----:B------:R-:W-:Y:S01]  /*4ac0*/  IMAD R7, R4, R57, RZ ;  /* 0x0000003904077224 */ /* 0x000fe200078e02ff */
[----:B------:R-:W-:Y:S02]  /*4ad0*/  ISETP.LT.AND P3, PT, R3, UR15, !P0 ;  /* 0x0000000f03007c0c */ /* 0x000fe4000c761270 */
[----:B------:R1:W-:Y:S01]  /*4ae0*/  STS [R36+UR5+0x80], R37 ;  /* 0x0000802524007988 */ /* 0x0003e20008000805 */
[----:B------:R-:W-:Y:S01]  /*4af0*/  LEA.HI.X.SX32 R55, R35, UR13, 0x1, P4 ;  /* 0x0000000d23377c11 */ /* 0x000fe2000a0f0eff */
[----:B------:R-:W-:Y:S01]  /*4b00*/  BAR.SYNC.DEFER_BLOCKING 0x0 ;  /* 0x0000000000007b1d */ /* 0x000fe20000010000 */
[----:B0-----:R-:W-:-:S02]  /*4b10*/  IADD3 R2, P6, PT, R0, R53, RZ ;  /* 0x0000003500027210 */ /* 0x001fc40007fde0ff */
[----:B------:R-:W-:Y:S01]  /*4b20*/  ISETP.LT.AND P2, PT, R8, UR15, !P0 ;  /* 0x0000000f08007c0c */ /* 0x000fe2000c741270 */
[----:B------:R-:W-:Y:S01]  /*4b30*/  IMAD R8, R5, R57, RZ ;  /* 0x0000003905087224 */ /* 0x000fe200078e02ff */
[----:B------:R-:W-:Y:S02]  /*4b40*/  ISETP.LT.AND P4, PT, R4, UR15, !P0 ;  /* 0x0000000f04007c0c */ /* 0x000fe4000c781270 */
[----:B------:R-:W-:Y:S02]  /*4b50*/  IADD3 R4, P5, PT, R7, R53, RZ ;  /* 0x0000003507047210 */ /* 0x000fe40007fbe0ff */
[-C--:B------:R-:W-:Y:S01]  /*4b60*/  LEA.HI.X.SX32 R3, R0, R55.reuse, 0x1, P6 ;  /* 0x0000003700037211 */ /* 0x080fe200030f0eff */
[----:B------:R-:W-:Y:S01]  /*4b70*/  IMAD R0, R57, 0x20, R0 ;  /* 0x0000002039007824 */ /* 0x000fe200078e0200 */
[----:B------:R-:W-:Y:S02]  /*4b80*/  ISETP.LT.AND P6, PT, R5, UR15, !P0 ;  /* 0x0000000f05007c0c */ /* 0x000fe4000c7c1270 */
[----:B------:R-:W-:Y:S01]  /*4b90*/  LEA.HI.X.SX32 R5, R7, R55, 0x1, P5 ;  /* 0x0000003707057211 */ /* 0x000fe200028f0eff */
[----:B------:R-:W-:Y:S01]  /*4ba0*/  IMAD R7, R6, R57, RZ ;  /* 0x0000003906077224 */ /* 0x000fe200078e02ff */
[----:B-1----:R-:W-:-:S04]  /*4bb0*/  IADD3 R36, P5, PT, R8, R53, RZ ;  /* 0x0000003508247210 */ /* 0x002fc80007fbe0ff */
[----:B------:R-:W-:Y:S02]  /*4bc0*/  LEA.HI.X.SX32 R37, R8, R55, 0x1, P5 ;  /* 0x0000003708257211 */ /* 0x000fe400028f0eff */
[----:B------:R-:W-:Y:S01]  /*4bd0*/  ISETP.LT.AND P5, PT, R9, UR15, !P0 ;  /* 0x0000000f09007c0c */ /* 0x000fe2000c7a1270 */
[----:B------:R-:W0:Y:S04]  /*4be0*/  LDS R38, [R44+UR5] ;  /* 0x000000052c267984 */ /* 0x000e280008000800 */
[----:B------:R-:W1:Y:S04]  /*4bf0*/  LDS R39, [R44+UR5+0x100] ;  /* 0x000100052c277984 */ /* 0x000e680008000800 */
[----:B------:R-:W2:Y:S04]  /*4c00*/  LDS R40, [R44+UR5+0x200] ;  /* 0x000200052c287984 */ /* 0x000ea80008000800 */
[----:B------:R-:W3:Y:S04]  /*4c10*/  LDS R41, [R44+UR5+0x300] ;  /* 0x000300052c297984 */ /* 0x000ee80008000800 */
[----:B------:R-:W4:Y:S04]  /*4c20*/  LDS R42, [R44+UR5+0x400] ;  /* 0x000400052c2a7984 */ /* 0x000f280008000800 */
[----:B------:R-:W5:Y:S04]  /*4c30*/  LDS R35, [R44+UR5+0x500] ;  /* 0x000500052c237984 */ /* 0x000f680008000800 */
[----:B------:R-:W-:Y:S04]  /*4c40*/  LDS R43, [R44+UR5+0x600] ;  /* 0x000600052c2b7984 */ /* 0x000fe80008000800 */
[----:B------:R-:W5:Y:S01]  /*4c50*/  LDS R45, [R44+UR5+0x700] ;  /* 0x000700052c2d7984 */ /* 0x000f620008000800 */
[----:B0-----:R-:W-:-:S02]  /*4c60*/  PRMT R47, R38, 0x7770, RZ ;  /* 0x00007770262f7816 */ /* 0x001fc400000000ff */
[----:B-1----:R-:W-:-:S03]  /*4c70*/  PRMT R49, R39, 0x7770, RZ ;  /* 0x0000777027317816 */ /* 0x002fc600000000ff */
[----:B------:R0:W-:Y:S01]  /*4c80*/  @P3 STG.E.U8 desc[UR10][R2.64], R47 ;  /* 0x0000002f02003986 */ /* 0x0001e2000c10110a */
[----:B------:R-:W-:Y:S02]  /*4c90*/  ISETP.LT.AND P3, PT, R6, UR15, !P0 ;  /* 0x0000000f06007c0c */ /* 0x000fe4000c761270 */
[----:B--2---:R-:W-:Y:S01]  /*4ca0*/  PRMT R51, R40, 0x7770, RZ ;  /* 0x0000777028337816 */ /* 0x004fe200000000ff */
[----:B------:R1:W-:Y:S01]  /*4cb0*/  @P4 STG.E.U8 desc[UR10][R4.64], R49 ;  /* 0x0000003104004986 */ /* 0x0003e2000c10110a */
[----:B------:R-:W-:-:S03]  /*4cc0*/  IADD3 R6, P4, PT, R7, R53, RZ ;  /* 0x0000003507067210 */ /* 0x000fc60007f9e0ff */
[----:B------:R2:W-:Y:S01]  /*4cd0*/  @P6 STG.E.U8 desc[UR10][R36.64], R51 ;  /* 0x0000003324006986 */ /* 0x0005e2000c10110a */
[----:B------:R-:W-:Y:S02]  /*4ce0*/  LEA.HI.X.SX32 R7, R7, R55, 0x1, P4 ;  /* 0x0000003707077211 */ /* 0x000fe400020f0eff */
[----:B------:R-:W-:Y:S02]  /*4cf0*/  ISETP.LT.AND P4, PT, R10, UR15, !P0 ;  /* 0x0000000f0a007c0c */ /* 0x000fe4000c781270 */
[C---:B0-----:R-:W-:Y:S02]  /*4d00*/  IADD3 R2, P6, PT, R0.reuse, R53, RZ ;  /* 0x0000003500027210 */ /* 0x041fe40007fde0ff */
[----:B---3--:R-:W-:Y:S01]  /*4d10*/  PRMT R47, R41, 0x7770, RZ ;  /* 0x00007770292f7816 */ /* 0x008fe200000000ff */
[C---:B-1----:R-:W-:Y:S01]  /*4d20*/  IMAD R5, R57.reuse, 0x8, R0 ;  /* 0x0000000839057824 */ /* 0x042fe200078e0200 */
[----:B------:R-:W-:Y:S02]  /*4d30*/  LEA.HI.X.SX32 R3, R0, R55, 0x1, P6 ;  /* 0x0000003700037211 */ /* 0x000fe400030f0eff */
[----:B----4-:R-:W-:Y:S01]  /*4d40*/  PRMT R49, R42, 0x7770, RZ ;  /* 0x000077702a317816 */ /* 0x010fe200000000ff */
[----:B------:R-:W-:Y:S01]  /*4d50*/  IMAD R0, R57, 0x8, R5 ;  /* 0x0000000839007824 */ /* 0x000fe200078e0205 */
[----:B------:R-:W-:Y:S01]  /*4d60*/  IADD3 R4, P6, PT, R5, R53, RZ ;  /* 0x0000003505047210 */ /* 0x000fe20007fde0ff */
[----:B------:R0:W-:Y:S01]  /*4d70*/  @P3 STG.E.U8 desc[UR10][R6.64], R47 ;  /* 0x0000002f06003986 */ /* 0x0001e2000c10110a */
[----:B------:R-:W-:Y:S01]  /*4d80*/  ISETP.LT.AND P3, PT, R11, UR15, !P0 ;  /* 0x0000000f0b007c0c */ /* 0x000fe2000c761270 */
[----:B------:R-:W-:Y:S01]  /*4d90*/  IMAD R10, R57, 0x8, R0 ;  /* 0x00000008390a7824 */ /* 0x000fe200078e0200 */
[----:B------:R-:W-:Y:S01]  /*4da0*/  LEA.HI.X.SX32 R5, R5, R55, 0x1, P6 ;  /* 0x0000003705057211 */ /* 0x000fe200030f0eff */
[----:B------:R1:W-:Y:S01]  /*4db0*/  @P1 STG.E.U8 desc[UR10][R2.64], R49 ;  /* 0x0000003102001986 */ /* 0x0003e2000c10110a */
[----:B------:R-:W-:-:S02]  /*4dc0*/  IADD3 R8, P6, PT, R0, R53, RZ ;  /* 0x0000003500087210 */ /* 0x000fc40007fde0ff */
[----:B-----5:R-:W-:Y:S02]  /*4dd0*/  PRMT R11, R35, 0x7770, RZ ;  /* 0x00007770230b7816 */ /* 0x020fe400000000ff */
[----:B------:R-:W-:Y:S01]  /*4de0*/  LEA.HI.X.SX32 R9, R0, R55, 0x1, P6 ;  /* 0x0000003700097211 */ /* 0x000fe200030f0eff */
[----:B------:R-:W-:Y:S01]  /*4df0*/  IMAD R0, R57, 0x8, R10 ;  /* 0x0000000839007824 */ /* 0x000fe200078e020a */
[----:B--2---:R-:W-:Y:S01]  /*4e00*/  PRMT R37, R45, 0x7770, RZ ;  /* 0x000077702d257816 */ /* 0x004fe200000000ff */
[----:B------:R2:W-:Y:S01]  /*4e10*/  @P2 STG.E.U8 desc[UR10][R4.64], R11 ;  /* 0x0000000b04002986 */ /* 0x0005e2000c10110a */
[C---:B0-----:R-:W-:Y:S02]  /*4e20*/  IADD3 R6, P6, PT, R10.reuse, R53, RZ ;  /* 0x000000350a067210 */ /* 0x041fe40007fde0ff */
[----:B------:R-:W-:Y:S02]  /*4e30*/  ISETP.LT.AND P2, PT, R13, UR15, !P0 ;  /* 0x0000000f0d007c0c */ /* 0x000fe4000c741270 */
[----:B------:R-:W-:-:S02]  /*4e40*/  LEA.HI.X.SX32 R7, R10, R55, 0x1, P6 ;  /* 0x000000370a077211 */ /* 0x000fc400030f0eff */
[C---:B-1----:R-:W-:Y:S02]  /*4e50*/  IADD3 R2, P6, PT, R0.reuse, R53, RZ ;  /* 0x0000003500027210 */ /* 0x042fe40007fde0ff */
[----:B------:R-:W-:Y:S02]  /*4e60*/  PRMT R13, R43, 0x7770, RZ ;  /* 0x000077702b0d7816 */ /* 0x000fe400000000ff */
[----:B------:R-:W-:Y:S01]  /*4e70*/  LEA.HI.X.SX32 R3, R0, R55, 0x1, P6 ;  /* 0x0000003700037211 */ /* 0x000fe200030f0eff */
[C---:B--2---:R-:W-:Y:S01]  /*4e80*/  IMAD R5, R57.reuse, 0x8, R0 ;  /* 0x0000000839057824 */ /* 0x044fe200078e0200 */
[----:B------:R-:W-:Y:S01]  /*4e90*/  ISETP.LT.AND P1, PT, R12, UR15, !P0 ;  /* 0x0000000f0c007c0c */ /* 0x000fe2000c721270 */
[----:B------:R0:W-:Y:S01]  /*4ea0*/  @P5 STG.E.U8 desc[UR10][R8.64], R13 ;  /* 0x0000000d08005986 */ /* 0x0001e2000c10110a */
[----:B------:R-:W-:Y:S01]  /*4eb0*/  PRMT R11, R38, 0x7771, RZ ;  /* 0x00007771260b7816 */ /* 0x000fe200000000ff */
[----:B------:R-:W-:Y:S01]  /*4ec0*/  IMAD R0, R57, 0x8, R5 ;  /* 0x0000000839007824 */ /* 0x000fe200078e0205 */
[----:B------:R-:W-:Y:S01]  /*4ed0*/  IADD3 R4, P6, PT, R5, R53, RZ ;  /* 0x0000003505047210 */ /* 0x000fe20007fde0ff */
[----:B------:R1:W-:Y:S01]  /*4ee0*/  @P4 STG.E.U8 desc[UR10][R6.64], R37 ;  /* 0x0000002506004986 */ /* 0x0003e2000c10110a */
[----:B------:R-:W-:-:S02]  /*4ef0*/  ISETP.LT.AND P5, PT, R14, UR15, !P0 ;  /* 0x0000000f0e007c0c */ /* 0x000fc4000c7a1270 */
[----:B------:R-:W-:Y:S01]  /*4f00*/  LEA.HI.X.SX32 R5, R5, R55, 0x1, P6 ;  /* 0x0000003705057211 */ /* 0x000fe200030f0eff */
[----:B------:R2:W-:Y:S01]  /*4f10*/  @P3 STG.E.U8 desc[UR10][R2.64], R11 ;  /* 0x0000000b02003986 */ /* 0x0005e2000c10110a */
[----:B------:R-:W-:Y:S02]  /*4f20*/  ISETP.LT.AND P4, PT, R15, UR15, !P0 ;  /* 0x0000000f0f007c0c */ /* 0x000fe4000c781270 */
[----:B------:R-:W-:Y:S02]  /*4f30*/  PRMT R15, R40, 0x7771, RZ ;  /* 0x00007771280f7816 */ /* 0x000fe400000000ff */
[C---:B0-----:R-:W-:Y:S02]  /*4f40*/  IADD3 R8, P6, PT, R0.reuse, R53, RZ ;  /* 0x0000003500087210 */ /* 0x041fe40007fde0ff */
[----:B------:R-:W-:Y:S01]  /*4f50*/  PRMT R13, R39, 0x7771, RZ ;  /* 0x00007771270d7816 */ /* 0x000fe200000000ff */
[----:B-1----:R-:W-:Y:S01]  /*4f60*/  IMAD R7, R57, 0x8, R0 ;  /* 0x0000000839077824 */ /* 0x002fe200078e0200 */
[----:B------:R-:W-:-:S02]  /*4f70*/  LEA.HI.X.SX32 R9, R0, R55, 0x1, P6 ;  /* 0x0000003700097211 */ /* 0x000fc400030f0eff */
[----:B------:R-:W-:Y:S01]  /*4f80*/  ISETP.LT.AND P3, PT, R16, UR15, !P0 ;  /* 0x0000000f10007c0c */ /* 0x000fe2000c761270 */
[----:B------:R-:W-:Y:S01]  /*4f90*/  IMAD R0, R57, 0x8, R7 ;  /* 0x0000000839007824 */ /* 0x000fe200078e0207 */
[----:B------:R-:W-:Y:S01]  /*4fa0*/  IADD3 R6, P6, PT, R7, R53, RZ ;  /* 0x0000003507067210 */ /* 0x000fe20007fde0ff */
[----:B------:R0:W-:Y:S01]  /*4fb0*/  @P1 STG.E.U8 desc[UR10][R4.64], R13 ;  /* 0x0000000d04001986 */ /* 0x0001e2000c10110a */
[----:B--2---:R-:W-:Y:S01]  /*4fc0*/  PRMT R11, R41, 0x7771, RZ ;  /* 0x00007771290b7816 */ /* 0x004fe200000000ff */
[----:B------:R-:W-:Y:S01]  /*4fd0*/  IMAD R10, R57, 0x8, R0 ;  /* 0x00000008390a7824 */ /* 0x000fe200078e0200 */
[----:B------:R-:W-:Y:S01]  /*4fe0*/  LEA.HI.X.SX32 R7, R7, R55, 0x1, P6 ;  /* 0x0000003707077211 */ /* 0x000fe200030f0eff */
[----:B------:R1:W-:Y:S01]  /*4ff0*/  @P2 STG.E.U8 desc[UR10][R8.64], R15 ;  /* 0x0000000f08002986 */ /* 0x0003e2000c10110a */
[C---:B------:R-:W-:Y:S02]  /*5000*/  IADD3 R2, P6, PT, R0.reuse, R53, RZ ;  /* 0x0000003500027210 */ /* 0x040fe40007fde0ff */
[----:B------:R-:W-:Y:S01]  /*5010*/  ISETP.LT.AND P1, PT, R17, UR15, !P0 ;  /* 0x0000000f11007c0c */ /* 0x000fe2000c721270 */
[----:B------:R2:W-:Y:S01]  /*5020*/  @P5 STG.E.U8 desc[UR10][R6.64], R11 ;  /* 0x0000000b06005986 */ /* 0x0005e2000c10110a */
[----:B------:R-:W-:Y:S01]  /*5030*/  LEA.HI.X.SX32 R3, R0, R55, 0x1, P6 ;  /* 0x0000003700037211 */ /* 0x000fe200030f0eff */
[----:B------:R-:W-:Y:S01]  /*5040*/  IMAD R0, R57, 0x8, R10 ;  /* 0x0000000839007824 */ /* 0x000fe200078e020a */
[----:B------:R-:W-:-:S02]  /*5050*/  ISETP.LT.AND P2, PT, R18, UR15, !P0 ;  /* 0x0000000f12007c0c */ /* 0x000fc4000c741270 */
[----:B0-----:R-:W-:Y:S02]  /*5060*/  IADD3 R4, P6, PT, R10, R53, RZ ;  /* 0x000000350a047210 */ /* 0x001fe40007fde0ff */
[----:B------:R-:W-:Y:S02]  /*5070*/  PRMT R13, R42, 0x7771, RZ ;  /* 0x000077712a0d7816 */ /* 0x000fe400000000ff */
[----:B------:R-:W-:Y:S02]  /*5080*/  LEA.HI.X.SX32 R5, R10, R55, 0x1, P6 ;  /* 0x000000370a057211 */ /* 0x000fe400030f0eff */
[C---:B-1----:R-:W-:Y:S01]  /*5090*/  IADD3 R8, P6, PT, R0.reuse, R53, RZ ;  /* 0x0000003500087210 */ /* 0x042fe20007fde0ff */
[----:B--2---:R-:W-:Y:S01]  /*50a0*/  IMAD R7, R57, 0x8, R0 ;  /* 0x0000000839077824 */ /* 0x004fe200078e0200 */
[----:B------:R-:W-:Y:S01]  /*50b0*/  PRMT R15, R35, 0x7771, RZ ;  /* 0x00007771230f7816 */ /* 0x000fe200000000ff */
[----:B------:R0:W-:Y:S01]  /*50c0*/  @P4 STG.E.U8 desc[UR10][R2.64], R13 ;  /* 0x0000000d02004986 */ /* 0x0001e2000c10110a */
[----:B------:R-:W-:Y:S01]  /*50d0*/  LEA.HI.X.SX32 R9, R0, R55, 0x1, P6 ;  /* 0x0000003700097211 */ /* 0x000fe200030f0eff */
[----:B------:R-:W-:Y:S01]  /*50e0*/  IMAD R0, R57, 0x8, R7 ;  /* 0x0000000839007824 */ /* 0x000fe200078e0207 */
[----:B------:R-:W-:Y:S01]  /*50f0*/  IADD3 R6, P6, PT, R7, R53, RZ ;  /* 0x0000003507067210 */ /* 0x000fe20007fde0ff */
[----:B------:R1:W-:Y:S01]  /*5100*/  @P3 STG.E.U8 desc[UR10][R4.64], R15 ;  /* 0x0000000f04003986 */ /* 0x0003e2000c10110a */
[----:B------:R-:W-:-:S02]  /*5110*/  PRMT R11, R43, 0x7771, RZ ;  /* 0x000077712b0b7816 */ /* 0x000fc400000000ff */
[----:B------:R-:W-:Y:S02]  /*5120*/  LEA.HI.X.SX32 R7, R7, R55, 0x1, P6 ;  /* 0x0000003707077211 */ /* 0x000fe400030f0eff */
[----:B------:R-:W-:Y:S01]  /*5130*/  ISETP.LT.AND P5, PT, R19, UR15, !P0 ;  /* 0x0000000f13007c0c */ /* 0x000fe2000c7a1270 */
[----:B------:R2:W-:Y:S01]  /*5140*/  @P1 STG.E.U8 desc[UR10][R8.64], R11 ;  /* 0x0000000b08001986 */ /* 0x0005e2000c10110a */
[----:B------:R-:W-:Y:S02]  /*5150*/  ISETP.LT.AND P4, PT, R20, UR15, !P0 ;  /* 0x0000000f14007c0c */ /* 0x000fe4000c781270 */
[C---:B0-----:R-:W-:Y:S02]  /*5160*/  IADD3 R2, P6, PT, R0.reuse, R53, RZ ;  /* 0x0000003500027210 */ /* 0x041fe40007fde0ff */
[----:B------:R-:W-:Y:S01]  /*5170*/  PRMT R13, R45, 0x7771, RZ ;  /* 0x000077712d0d7816 */ /* 0x000fe200000000ff */
[----:B-1----:R-:W-:Y:S01]  /*5180*/  IMAD R5, R57, 0x8, R0 ;  /* 0x0000000839057824 */ /* 0x002fe200078e0200 */
[----:B------:R-:W-:-:S02]  /*5190*/  LEA.HI.X.SX32 R3, R0, R55, 0x1, P6 ;  /* 0x0000003700037211 */ /* 0x000fc400030f0eff */
[----:B------:R-:W-:Y:S01]  /*51a0*/  PRMT R15, R38, 0x7772, RZ ;  /* 0x00007772260f7816 */ /* 0x000fe200000000ff */
        /* <DEDUP_REMOVED lines=24> */
[----:B------:R-:W-:-:S02]  /*5330*/  ISETP.LT.AND P2, PT, R23, UR15, !P0 ;  /* 0x0000000f17007c0c */ /* 0x000fc4000c741270 */
[----:B------:R-:W-:Y:S02]  /*5340*/  LEA.HI.X.SX32 R5, R5, R55, 0x1, P6 ;  /* 0x0000003705057211 */ /* 0x000fe400030f0eff */
[----:B------:R-:W-:Y:S02]  /*5350*/  ISETP.LT.AND P5, PT, R24, UR15, !P0 ;  /* 0x0000000f18007c0c */ /* 0x000fe4000c7a1270 */
[----:B------:R-:W-:Y:S02]  /*5360*/  PRMT R11, R42, 0x7772, RZ ;  /* 0x000077722a0b7816 */ /* 0x000fe400000000ff */
[C---:B0-----:R-:W-:Y:S02]  /*5370*/  IADD3 R8, P6, PT, R0.reuse, R53, RZ ;  /* 0x0000003500087210 */ /* 0x041fe40007fde0ff */
[----:B------:R-:W-:Y:S01]  /*5380*/  ISETP.LT.AND P4, PT, R25, UR15, !P0 ;  /* 0x0000000f19007c0c */ /* 0x000fe2000c781270 */
[C---:B-1----:R-:W-:Y:S01]  /*5390*/  IMAD R7, R57.reuse, 0x8, R0 ;  /* 0x0000000839077824 */ /* 0x042fe200078e0200 */
[----:B------:R-:W-:Y:S01]  /*53a0*/  LEA.HI.X.SX32 R9, R0, R55, 0x1, P6 ;  /* 0x0000003700097211 */ /* 0x000fe200030f0eff */
[----:B------:R0:W-:Y:S01]  /*53b0*/  @P2 STG.E.U8 desc[UR10][R2.64], R11 ;  /* 0x0000000b02002986 */ /* 0x0001e2000c10110a */
[----:B------:R-:W-:Y:S01]  /*53c0*/  ISETP.LT.AND P3, PT, R26, UR15, !P0 ;  /* 0x0000000f1a007c0c */ /* 0x000fe2000c761270 */
[----:B------:R-:W-:Y:S01]  /*53d0*/  IMAD R0, R57, 0x8, R7 ;  /* 0x0000000839007824 */ /* 0x000fe200078e0207 */
[----:B------:R-:W-:-:S02]  /*53e0*/  IADD3 R6, P6, PT, R7, R53, RZ ;  /* 0x0000003507067210 */ /* 0x000fc40007fde0ff */
[----:B------:R-:W-:Y:S01]  /*53f0*/  PRMT R13, R35, 0x7772, RZ ;  /* 0x00007772230d7816 */ /* 0x000fe200000000ff */
[----:B------:R-:W-:Y:S01]  /*5400*/  IMAD R10, R57, 0x8, R0 ;  /* 0x00000008390a7824 */ /* 0x000fe200078e0200 */
[----:B------:R-:W-:Y:S02]  /*5410*/  LEA.HI.X.SX32 R7, R7, R55, 0x1, P6 ;  /* 0x0000003707077211 */ /* 0x000fe400030f0eff */
[----:B------:R-:W-:Y:S01]  /*5420*/  ISETP.LT.AND P1, PT, R27, UR15, !P0 ;  /* 0x0000000f1b007c0c */ /* 0x000fe2000c721270 */
[----:B------:R1:W-:Y:S01]  /*5430*/  @P5 STG.E.U8 desc[UR10][R4.64], R13 ;  /* 0x0000000d04005986 */ /* 0x0003e2000c10110a */
[----:B------:R-:W-:Y:S02]  /*5440*/  PRMT R15, R43, 0x7772, RZ ;  /* 0x000077722b0f7816 */ /* 0x000fe400000000ff */
[----:B0-----:R-:W-:Y:S02]  /*5450*/  IADD3 R2, P6, PT, R0, R53, RZ ;  /* 0x0000003500027210 */ /* 0x001fe40007fde0ff */
[----:B------:R-:W-:Y:S01]  /*5460*/  ISETP.LT.AND P2, PT, R28, UR15, !P0 ;  /* 0x0000000f1c007c0c */ /* 0x000fe2000c741270 */
[----:B------:R0:W-:Y:S01]  /*5470*/  @P4 STG.E.U8 desc[UR10][R8.64], R15 ;  /* 0x0000000f08004986 */ /* 0x0001e2000c10110a */
[----:B------:R-:W-:Y:S01]  /*5480*/  LEA.HI.X.SX32 R3, R0, R55, 0x1, P6 ;  /* 0x0000003700037211 */ /* 0x000fe200030f0eff */
[----:B------:R-:W-:Y:S01]  /*5490*/  IMAD R0, R57, 0x8, R10 ;  /* 0x0000000839007824 */ /* 0x000fe200078e020a */
[----:B------:R-:W-:-:S02]  /*54a0*/  PRMT R17, R45, 0x7772, RZ ;  /* 0x000077722d117816 */ /* 0x000fc400000000ff */
[----:B------:R-:W-:Y:S02]  /*54b0*/  PRMT R39, R39, 0x7773, RZ ;  /* 0x0000777327277816 */ /* 0x000fe400000000ff */
[C---:B-1----:R-:W-:Y:S01]  /*54c0*/  IADD3 R4, P6, PT, R10.reuse, R53, RZ ;  /* 0x000000350a047210 */ /* 0x042fe20007fde0ff */
[----:B------:R1:W-:Y:S01]  /*54d0*/  @P3 STG.E.U8 desc[UR10][R6.64], R17 ;  /* 0x0000001106003986 */ /* 0x0003e2000c10110a */
[----:B------:R-:W-:Y:S02]  /*54e0*/  ISETP.LT.AND P5, PT, R29, UR15, !P0 ;  /* 0x0000000f1d007c0c */ /* 0x000fe4000c7a1270 */
[----:B------:R-:W-:Y:S01]  /*54f0*/  LEA.HI.X.SX32 R5, R10, R55, 0x1, P6 ;  /* 0x000000370a057211 */ /* 0x000fe200030f0eff */
[C---:B0-----:R-:W-:Y:S01]  /*5500*/  IMAD R9, R57.reuse, 0x8, R0 ;  /* 0x0000000839097824 */ /* 0x041fe200078e0200 */
[----:B------:R-:W-:Y:S02]  /*5510*/  PRMT R15, R38, 0x7773, RZ ;  /* 0x00007773260f7816 */ /* 0x000fe400000000ff */
[----:B------:R-:W-:Y:S01]  /*5520*/  ISETP.LT.AND P4, PT, R30, UR15, !P0 ;  /* 0x0000000f1e007c0c */ /* 0x000fe2000c781270 */
[----:B------:R-:W-:Y:S01]  /*5530*/  IMAD R11, R57, 0x8, R9 ;  /* 0x00000008390b7824 */ /* 0x000fe200078e0209 */
[----:B------:R-:W-:Y:S01]  /*5540*/  ISETP.LT.AND P3, PT, R31, UR15, !P0 ;  /* 0x0000000f1f007c0c */ /* 0x000fe2000c761270 */
[----:B------:R0:W-:Y:S01]  /*5550*/  @P1 STG.E.U8 desc[UR10][R2.64], R15 ;  /* 0x0000000f02001986 */ /* 0x0001e2000c10110a */
[----:B------:R-:W-:Y:S01]  /*5560*/  PRMT R41, R41, 0x7773, RZ ;  /* 0x0000777329297816 */ /* 0x000fe200000000ff */
[----:B------:R-:W-:Y:S01]  /*5570*/  IMAD R13, R57, 0x8, R11 ;  /* 0x00000008390d7824 */ /* 0x000fe200078e020b */
[-C--:B-1----:R-:W-:Y:S01]  /*5580*/  IADD3 R6, P1, PT, R0, R53.reuse, RZ ;  /* 0x0000003500067210 */ /* 0x082fe20007f3e0ff */
[----:B------:R1:W-:Y:S01]  /*5590*/  @P2 STG.E.U8 desc[UR10][R4.64], R39 ;  /* 0x0000002704002986 */ /* 0x0003e2000c10110a */
[----:B------:R-:W-:-:S02]  /*55a0*/  IADD3 R8, P2, PT, R9, R53, RZ ;  /* 0x0000003509087210 */ /* 0x000fc40007f5e0ff */
[-C--:B------:R-:W-:Y:S01]  /*55b0*/  LEA.HI.X.SX32 R7, R0, R55.reuse, 0x1, P1 ;  /* 0x0000003700077211 */ /* 0x080fe200008f0eff */
[----:B------:R-:W-:Y:S01]  /*55c0*/  IMAD R0, R57, 0x8, R13 ;  /* 0x0000000839007824 */ /* 0x000fe200078e020d */
[----:B------:R-:W-:Y:S02]  /*55d0*/  LEA.HI.X.SX32 R9, R9, R55, 0x1, P2 ;  /* 0x0000003709097211 */ /* 0x000fe400010f0eff */
[-C--:B------:R-:W-:Y:S02]  /*55e0*/  IADD3 R10, P6, PT, R11, R53.reuse, RZ ;  /* 0x000000350b0a7210 */ /* 0x080fe40007fde0ff */
[----:B0-----:R-:W-:Y:S02]  /*55f0*/  IADD3 R2, P1, PT, R13, R53, RZ ;  /* 0x000000350d027210 */ /* 0x001fe40007f3e0ff */
[----:B------:R-:W-:Y:S01]  /*5600*/  ISETP.LT.AND P2, PT, R32, UR15, !P0 ;  /* 0x0000000f20007c0c */ /* 0x000fe2000c741270 */
[----:B-1----:R-:W-:Y:S01]  /*5610*/  IMAD R5, R57, 0x8, R0 ;  /* 0x0000000839057824 */ /* 0x002fe200078e0200 */
[----:B------:R-:W-:-:S02]  /*5620*/  LEA.HI.X.SX32 R3, R13, R55, 0x1, P1 ;  /* 0x000000370d037211 */ /* 0x000fc400008f0eff */
[----:B------:R-:W-:Y:S02]  /*5630*/  ISETP.LT.AND P1, PT, R33, UR15, !P0 ;  /* 0x0000000f21007c0c */ /* 0x000fe4000c721270 */
[----:B------:R-:W-:Y:S02]  /*5640*/  ISETP.LT.AND P0, PT, R34, UR15, !P0 ;  /* 0x0000000f22007c0c */ /* 0x000fe4000c701270 */
[----:B------:R-:W-:Y:S02]  /*5650*/  LEA.HI.X.SX32 R11, R11, R55, 0x1, P6 ;  /* 0x000000370b0b7211 */ /* 0x000fe400030f0eff */
[----:B------:R-:W-:Y:S02]  /*5660*/  IADD3 R12, P6, PT, R0, R53, RZ ;  /* 0x00000035000c7210 */ /* 0x000fe40007fde0ff */
[----:B------:R-:W-:Y:S02]  /*5670*/  PRMT R15, R40, 0x7773, RZ ;  /* 0x00007773280f7816 */ /* 0x000fe400000000ff */
[----:B------:R-:W-:-:S02]  /*5680*/  PRMT R17, R42, 0x7773, RZ ;  /* 0x000077732a117816 */ /* 0x000fc400000000ff */
[----:B------:R-:W-:Y:S01]  /*5690*/  PRMT R35, R35, 0x7773, RZ ;  /* 0x0000777323237816 */ /* 0x000fe200000000ff */
[----:B------:R0:W-:Y:S01]  /*56a0*/  @P5 STG.E.U8 desc[UR10][R6.64], R15 ;  /* 0x0000000f06005986 */ /* 0x0001e2000c10110a */
[----:B------:R-:W-:Y:S02]  /*56b0*/  LEA.HI.X.SX32 R13, R0, R55, 0x1, P6 ;  /* 0x00000037000d7211 */ /* 0x000fe400030f0eff */
[----:B------:R-:W-:Y:S01]  /*56c0*/  PRMT R43, R43, 0x7773, RZ ;  /* 0x000077732b2b7816 */ /* 0x000fe200000000ff */
[----:B------:R0:W-:Y:S01]  /*56d0*/  @P4 STG.E.U8 desc[UR10][R8.64], R41 ;  /* 0x0000002908004986 */ /* 0x0001e2000c10110a */
[----:B------:R-:W-:Y:S02]  /*56e0*/  IADD3 R4, P6, PT, R5, R53, RZ ;  /* 0x0000003505047210 */ /* 0x000fe40007fde0ff */
[----:B------:R-:W-:Y:S01]  /*56f0*/  PRMT R45, R45, 0x7773, RZ ;  /* 0x000077732d2d7816 */ /* 0x000fe200000000ff */
[----:B------:R0:W-:Y:S01]  /*5700*/  @P3 STG.E.U8 desc[UR10][R10.64], R17 ;  /* 0x000000110a003986 */ /* 0x0001e2000c10110a */
[----:B------:R-:W-:-:S03]  /*5710*/  LEA.HI.X.SX32 R5, R5, R55, 0x1, P6 ;  /* 0x0000003705057211 */ /* 0x000fc600030f0eff */
[----:B------:R0:W-:Y:S04]  /*5720*/  @P2 STG.E.U8 desc[UR10][R2.64], R35 ;  /* 0x0000002302002986 */ /* 0x0001e8000c10110a */
[----:B------:R0:W-:Y:S01]  /*5730*/  @P1 STG.E.U8 desc[UR10][R12.64], R43 ;  /* 0x0000002b0c001986 */ /* 0x0001e2000c10110a */
[----:B------:R-:W-:Y:S05]  /*5740*/  @!P0 EXIT ;  /* 0x000000000000894d */ /* 0x000fea0003800000 */
[----:B------:R-:W-:Y:S01]  /*5750*/  STG.E.U8 desc[UR10][R4.64], R45 ;  /* 0x0000002d04007986 */ /* 0x000fe2000c10110a */
[----:B------:R-:W-:Y:S05]  /*5760*/  EXIT ;  /* 0x000000000000794d */ /* 0x000fea0003800000 */
.L_x_3:
[----:B------:R-:W-:-:S00]  /*5770*/  BRA `(.L_x_3) ;  /* 0xfffffffc00fc7947 */ /* 0x000fc0000383ffff */
[----:B------:R-:W-:-:S00]  /*5780*/  NOP ;  /* 0x0000000000007918 */ /* 0x000fc00000000000 */
[----:B------:R-:W-:-:S00]  /*5790*/  NOP ;  /* 0x0000000000007918 */ /* 0x000fc00000000000 */
[----:B------:R-:W-:-:S00]  /*57a0*/  NOP ;  /* 0x0000000000007918 */ /* 0x000fc00000000000 */
[----:B------:R-:W-:-:S00]  /*57b0*/  NOP ;  /* 0x0000000000007918 */ /* 0x000fc00000000000 */
[----:B------:R-:W-:-:S00]  /*57c0*/  NOP ;  /* 0x0000000000007918 */ /* 0x000fc00000000000 */
[----:B------:R-:W-:-:S00]  /*57d0*/  NOP ;  /* 0x0000000000007918 */ /* 0x000fc00000000000 */
[----:B------:R-:W-:-:S00]  /*57e0*/  NOP ;  /* 0x0000000000007918 */ /* 0x000fc00000000000 */
[----:B------:R-:W-:-:S00]  /*57f0*/  NOP ;  /* 0x0000000000007918 */ /* 0x000fc00000000000 */
.L_x_4:


//--------------------- .nv.shared.matmul_kernel  --------------------------
	.section	.nv.shared.matmul_kernel,"aw",@nobits
	.sectionflags	@""
	.align	16
	.zero		1024


//--------------------- .nv.shared.reserved.0     --------------------------
	.section	.nv.shared.reserved.0,"aw",@nobits
	.weak		__nv_reservedSMEM_offset_0_alias
	.size		__nv_reservedSMEM_offset_0_alias, 0, 64
	.other		__nv_reservedSMEM_offset_0_alias,@"STO_CUDA_RESERVED_SHARED STV_DEFAULT"
__nv_reservedSMEM_offset_0_alias:
	.zero		0
	.zero		64


//--------------------- .nv.constant0.matmul_kernel --------------------------
	.section	.nv.constant0.matmul_kernel,"a",@progbits
	.sectionflags	@""
	.align	4
.nv.constant0.matmul_kernel:
	.zero		976


//--------------------- SYMBOLS --------------------------

	.type		.nv.reservedSmem.offset0,@object
	.size		.nv.reservedSmem.offset0,0x4
	.type		.nv.reservedSmem.cap,@object
	.size		.nv.reservedSmem.cap,0x4
